//
// Generated by NVIDIA NVVM Compiler
//
// Compiler Build ID: CL-36424714
// Cuda compilation tools, release 13.0, V13.0.88
// Based on NVVM 20.0.0
//

.version 9.0
.target sm_100
.address_size 64

	// .globl	_Z9cudaClearP5Pointi
.extern .shared .align 16 .b8 shared_data[];

.visible .entry _Z9cudaClearP5Pointi(
	.param .u64 .ptr .align 1 _Z9cudaClearP5Pointi_param_0,
	.param .u32 _Z9cudaClearP5Pointi_param_1
)
{
	.reg .pred 	%p<2>;
	.reg .b32 	%r<4>;
	.reg .b64 	%rd<5>;

	ld.param.u64 	%rd1, [_Z9cudaClearP5Pointi_param_0];
	ld.param.u32 	%r2, [_Z9cudaClearP5Pointi_param_1];
	mov.u32 	%r1, %tid.x;
	setp.ge.s32 	%p1, %r1, %r2;
	@%p1 bra 	$L__BB0_2;
	cvta.to.global.u64 	%rd2, %rd1;
	mul.wide.u32 	%rd3, %r1, 8;
	add.s64 	%rd4, %rd2, %rd3;
	mov.b32 	%r3, 0;
	st.global.u32 	[%rd4], %r3;
	st.global.u32 	[%rd4+4], %r3;
$L__BB0_2:
	bar.sync 	0;
	ret;

}
	// .globl	_Z15assign_clustersPK5PointiS1_PS_iPi
.visible .entry _Z15assign_clustersPK5PointiS1_PS_iPi(
	.param .u64 .ptr .align 1 _Z15assign_clustersPK5PointiS1_PS_iPi_param_0,
	.param .u32 _Z15assign_clustersPK5PointiS1_PS_iPi_param_1,
	.param .u64 .ptr .align 1 _Z15assign_clustersPK5PointiS1_PS_iPi_param_2,
	.param .u64 .ptr .align 1 _Z15assign_clustersPK5PointiS1_PS_iPi_param_3,
	.param .u32 _Z15assign_clustersPK5PointiS1_PS_iPi_param_4,
	.param .u64 .ptr .align 1 _Z15assign_clustersPK5PointiS1_PS_iPi_param_5
)
{
	.reg .pred 	%p<27>;
	.reg .b32 	%r<99>;
	.reg .b32 	%f<121>;
	.reg .b64 	%rd<21>;

	ld.param.u64 	%rd3, [_Z15assign_clustersPK5PointiS1_PS_iPi_param_0];
	ld.param.u32 	%r29, [_Z15assign_clustersPK5PointiS1_PS_iPi_param_1];
	ld.param.u64 	%rd4, [_Z15assign_clustersPK5PointiS1_PS_iPi_param_2];
	ld.param.u64 	%rd5, [_Z15assign_clustersPK5PointiS1_PS_iPi_param_3];
	ld.param.u32 	%r28, [_Z15assign_clustersPK5PointiS1_PS_iPi_param_4];
	ld.param.u64 	%rd6, [_Z15assign_clustersPK5PointiS1_PS_iPi_param_5];
	mov.u32 	%r1, %tid.x;
	mov.u32 	%r30, %ctaid.x;
	mov.u32 	%r31, %ntid.x;
	mad.lo.s32 	%r2, %r30, %r31, %r1;
	setp.ge.s32 	%p1, %r2, %r29;
	@%p1 bra 	$L__BB1_17;
	setp.ge.s32 	%p2, %r1, %r28;
	@%p2 bra 	$L__BB1_3;
	cvta.to.global.u64 	%rd7, %rd4;
	mul.wide.u32 	%rd8, %r1, 8;
	add.s64 	%rd9, %rd7, %rd8;
	ld.global.f32 	%f10, [%rd9];
	shl.b32 	%r32, %r1, 2;
	mov.u32 	%r33, shared_data;
	add.s32 	%r34, %r33, %r32;
	st.shared.f32 	[%r34], %f10;
	ld.global.f32 	%f11, [%rd9+4];
	shl.b32 	%r35, %r28, 2;
	add.s32 	%r36, %r34, %r35;
	st.shared.f32 	[%r36], %f11;
$L__BB1_3:
	bar.sync 	0;
	cvta.to.global.u64 	%rd11, %rd3;
	mul.wide.s32 	%rd12, %r2, 8;
	add.s64 	%rd13, %rd11, %rd12;
	ld.global.f32 	%f1, [%rd13];
	ld.global.f32 	%f2, [%rd13+4];
	setp.lt.s32 	%p3, %r28, 1;
	mov.b64 	%rd20, -1;
	@%p3 bra 	$L__BB1_16;
	and.b32  	%r3, %r28, 7;
	setp.lt.u32 	%p4, %r28, 8;
	mov.f32 	%f118, 0f4CBEBC20;
	mov.b32 	%r98, -1;
	mov.b32 	%r93, 0;
	@%p4 bra 	$L__BB1_7;
	and.b32  	%r93, %r28, 2147483640;
	mov.u32 	%r43, shared_data;
	add.s32 	%r86, %r43, 16;
	shl.b32 	%r5, %r28, 2;
	mov.f32 	%f118, 0f4CBEBC20;
	mov.b32 	%r98, -1;
	mov.b32 	%r87, 0;
$L__BB1_6:
	.pragma "nounroll";
	ld.shared.v4.f32 	{%f14, %f15, %f16, %f17}, [%r86+-16];
	add.s32 	%r44, %r86, %r5;
	ld.shared.f32 	%f18, [%r44+-16];
	sub.f32 	%f19, %f1, %f14;
	sub.f32 	%f20, %f2, %f18;
	mul.f32 	%f21, %f20, %f20;
	fma.rn.f32 	%f22, %f19, %f19, %f21;
	setp.lt.f32 	%p5, %f22, %f118;
	selp.f32 	%f23, %f22, %f118, %p5;
	selp.b32 	%r45, %r87, %r98, %p5;
	ld.shared.f32 	%f24, [%r44+-12];
	sub.f32 	%f25, %f1, %f15;
	sub.f32 	%f26, %f2, %f24;
	mul.f32 	%f27, %f26, %f26;
	fma.rn.f32 	%f28, %f25, %f25, %f27;
	setp.lt.f32 	%p6, %f28, %f23;
	selp.f32 	%f29, %f28, %f23, %p6;
	add.s32 	%r46, %r87, 1;
	selp.b32 	%r47, %r46, %r45, %p6;
	ld.shared.f32 	%f30, [%r44+-8];
	sub.f32 	%f31, %f1, %f16;
	sub.f32 	%f32, %f2, %f30;
	mul.f32 	%f33, %f32, %f32;
	fma.rn.f32 	%f34, %f31, %f31, %f33;
	setp.lt.f32 	%p7, %f34, %f29;
	selp.f32 	%f35, %f34, %f29, %p7;
	add.s32 	%r48, %r87, 2;
	selp.b32 	%r49, %r48, %r47, %p7;
	ld.shared.f32 	%f36, [%r44+-4];
	sub.f32 	%f37, %f1, %f17;
	sub.f32 	%f38, %f2, %f36;
	mul.f32 	%f39, %f38, %f38;
	fma.rn.f32 	%f40, %f37, %f37, %f39;
	setp.lt.f32 	%p8, %f40, %f35;
	selp.f32 	%f41, %f40, %f35, %p8;
	add.s32 	%r50, %r87, 3;
	selp.b32 	%r51, %r50, %r49, %p8;
	ld.shared.v4.f32 	{%f42, %f43, %f44, %f45}, [%r86];
	ld.shared.f32 	%f46, [%r44];
	sub.f32 	%f47, %f1, %f42;
	sub.f32 	%f48, %f2, %f46;
	mul.f32 	%f49, %f48, %f48;
	fma.rn.f32 	%f50, %f47, %f47, %f49;
	setp.lt.f32 	%p9, %f50, %f41;
	selp.f32 	%f51, %f50, %f41, %p9;
	add.s32 	%r52, %r87, 4;
	selp.b32 	%r53, %r52, %r51, %p9;
	ld.shared.f32 	%f52, [%r44+4];
	sub.f32 	%f53, %f1, %f43;
	sub.f32 	%f54, %f2, %f52;
	mul.f32 	%f55, %f54, %f54;
	fma.rn.f32 	%f56, %f53, %f53, %f55;
	setp.lt.f32 	%p10, %f56, %f51;
	selp.f32 	%f57, %f56, %f51, %p10;
	add.s32 	%r54, %r87, 5;
	selp.b32 	%r55, %r54, %r53, %p10;
	ld.shared.f32 	%f58, [%r44+8];
	sub.f32 	%f59, %f1, %f44;
	sub.f32 	%f60, %f2, %f58;
	mul.f32 	%f61, %f60, %f60;
	fma.rn.f32 	%f62, %f59, %f59, %f61;
	setp.lt.f32 	%p11, %f62, %f57;
	selp.f32 	%f63, %f62, %f57, %p11;
	add.s32 	%r56, %r87, 6;
	selp.b32 	%r57, %r56, %r55, %p11;
	ld.shared.f32 	%f64, [%r44+12];
	sub.f32 	%f65, %f1, %f45;
	sub.f32 	%f66, %f2, %f64;
	mul.f32 	%f67, %f66, %f66;
	fma.rn.f32 	%f68, %f65, %f65, %f67;
	setp.lt.f32 	%p12, %f68, %f63;
	selp.f32 	%f118, %f68, %f63, %p12;
	add.s32 	%r58, %r87, 7;
	selp.b32 	%r98, %r58, %r57, %p12;
	add.s32 	%r86, %r86, 32;
	add.s32 	%r87, %r87, 8;
	setp.ne.s32 	%p13, %r87, %r93;
	@%p13 bra 	$L__BB1_6;
$L__BB1_7:
	setp.eq.s32 	%p14, %r3, 0;
	@%p14 bra 	$L__BB1_15;
	and.b32  	%r15, %r28, 3;
	setp.lt.u32 	%p15, %r3, 4;
	@%p15 bra 	$L__BB1_10;
	shl.b32 	%r60, %r93, 2;
	mov.u32 	%r61, shared_data;
	add.s32 	%r62, %r61, %r60;
	ld.shared.f32 	%f69, [%r62];
	shl.b32 	%r63, %r28, 2;
	add.s32 	%r64, %r62, %r63;
	ld.shared.f32 	%f70, [%r64];
	sub.f32 	%f71, %f1, %f69;
	sub.f32 	%f72, %f2, %f70;
	mul.f32 	%f73, %f72, %f72;
	fma.rn.f32 	%f74, %f71, %f71, %f73;
	setp.lt.f32 	%p16, %f74, %f118;
	selp.f32 	%f75, %f74, %f118, %p16;
	selp.b32 	%r65, %r93, %r98, %p16;
	add.s32 	%r66, %r93, 1;
	ld.shared.f32 	%f76, [%r62+4];
	ld.shared.f32 	%f77, [%r64+4];
	sub.f32 	%f78, %f1, %f76;
	sub.f32 	%f79, %f2, %f77;
	mul.f32 	%f80, %f79, %f79;
	fma.rn.f32 	%f81, %f78, %f78, %f80;
	setp.lt.f32 	%p17, %f81, %f75;
	selp.f32 	%f82, %f81, %f75, %p17;
	selp.b32 	%r67, %r66, %r65, %p17;
	add.s32 	%r68, %r93, 2;
	ld.shared.f32 	%f83, [%r62+8];
	ld.shared.f32 	%f84, [%r64+8];
	sub.f32 	%f85, %f1, %f83;
	sub.f32 	%f86, %f2, %f84;
	mul.f32 	%f87, %f86, %f86;
	fma.rn.f32 	%f88, %f85, %f85, %f87;
	setp.lt.f32 	%p18, %f88, %f82;
	selp.f32 	%f89, %f88, %f82, %p18;
	selp.b32 	%r69, %r68, %r67, %p18;
	add.s32 	%r70, %r93, 3;
	ld.shared.f32 	%f90, [%r62+12];
	ld.shared.f32 	%f91, [%r64+12];
	sub.f32 	%f92, %f1, %f90;
	sub.f32 	%f93, %f2, %f91;
	mul.f32 	%f94, %f93, %f93;
	fma.rn.f32 	%f95, %f92, %f92, %f94;
	setp.lt.f32 	%p19, %f95, %f89;
	selp.f32 	%f118, %f95, %f89, %p19;
	selp.b32 	%r98, %r70, %r69, %p19;
	add.s32 	%r93, %r93, 4;
$L__BB1_10:
	setp.eq.s32 	%p20, %r15, 0;
	@%p20 bra 	$L__BB1_15;
	setp.eq.s32 	%p21, %r15, 1;
	@%p21 bra 	$L__BB1_13;
	shl.b32 	%r72, %r93, 2;
	mov.u32 	%r73, shared_data;
	add.s32 	%r74, %r73, %r72;
	ld.shared.f32 	%f96, [%r74];
	shl.b32 	%r75, %r28, 2;
	add.s32 	%r76, %r74, %r75;
	ld.shared.f32 	%f97, [%r76];
	sub.f32 	%f98, %f1, %f96;
	sub.f32 	%f99, %f2, %f97;
	mul.f32 	%f100, %f99, %f99;
	fma.rn.f32 	%f101, %f98, %f98, %f100;
	setp.lt.f32 	%p22, %f101, %f118;
	selp.f32 	%f102, %f101, %f118, %p22;
	selp.b32 	%r77, %r93, %r98, %p22;
	add.s32 	%r78, %r93, 1;
	ld.shared.f32 	%f103, [%r74+4];
	ld.shared.f32 	%f104, [%r76+4];
	sub.f32 	%f105, %f1, %f103;
	sub.f32 	%f106, %f2, %f104;
	mul.f32 	%f107, %f106, %f106;
	fma.rn.f32 	%f108, %f105, %f105, %f107;
	setp.lt.f32 	%p23, %f108, %f102;
	selp.f32 	%f118, %f108, %f102, %p23;
	selp.b32 	%r98, %r78, %r77, %p23;
	add.s32 	%r93, %r93, 2;
$L__BB1_13:
	and.b32  	%r79, %r28, 1;
	setp.eq.b32 	%p24, %r79, 1;
	not.pred 	%p25, %p24;
	@%p25 bra 	$L__BB1_15;
	shl.b32 	%r80, %r93, 2;
	mov.u32 	%r81, shared_data;
	add.s32 	%r82, %r81, %r80;
	ld.shared.f32 	%f109, [%r82];
	shl.b32 	%r83, %r28, 2;
	add.s32 	%r84, %r82, %r83;
	ld.shared.f32 	%f110, [%r84];
	sub.f32 	%f111, %f1, %f109;
	sub.f32 	%f112, %f2, %f110;
	mul.f32 	%f113, %f112, %f112;
	fma.rn.f32 	%f114, %f111, %f111, %f113;
	setp.lt.f32 	%p26, %f114, %f118;
	selp.b32 	%r98, %r93, %r98, %p26;
$L__BB1_15:
	cvt.s64.s32 	%rd20, %r98;
$L__BB1_16:
	bar.sync 	0;
	cvta.to.global.u64 	%rd14, %rd5;
	shl.b64 	%rd15, %rd20, 3;
	add.s64 	%rd16, %rd14, %rd15;
	atom.global.add.f32 	%f115, [%rd16], %f1;
	atom.global.add.f32 	%f116, [%rd16+4], %f2;
	cvta.to.global.u64 	%rd17, %rd6;
	shl.b64 	%rd18, %rd20, 2;
	add.s64 	%rd19, %rd17, %rd18;
	atom.global.add.u32 	%r85, [%rd19], 1;
$L__BB1_17:
	ret;

}
	// .globl	_Z17compute_new_meansP5PointS0_Pi
.visible .entry _Z17compute_new_meansP5PointS0_Pi(
	.param .u64 .ptr .align 1 _Z17compute_new_meansP5PointS0_Pi_param_0,
	.param .u64 .ptr .align 1 _Z17compute_new_meansP5PointS0_Pi_param_1,
	.param .u64 .ptr .align 1 _Z17compute_new_meansP5PointS0_Pi_param_2
)
{
	.reg .b32 	%r<4>;
	.reg .b32 	%f<6>;
	.reg .b64 	%rd<12>;

	ld.param.u64 	%rd1, [_Z17compute_new_meansP5PointS0_Pi_param_0];
	ld.param.u64 	%rd2, [_Z17compute_new_meansP5PointS0_Pi_param_1];
	ld.param.u64 	%rd3, [_Z17compute_new_meansP5PointS0_Pi_param_2];
	cvta.to.global.u64 	%rd4, %rd1;
	cvta.to.global.u64 	%rd5, %rd2;
	cvta.to.global.u64 	%rd6, %rd3;
	mov.u32 	%r1, %tid.x;
	mul.wide.u32 	%rd7, %r1, 4;
	add.s64 	%rd8, %rd6, %rd7;
	ld.global.u32 	%r2, [%rd8];
	max.s32 	%r3, %r2, 1;
	mul.wide.u32 	%rd9, %r1, 8;
	add.s64 	%rd10, %rd5, %rd9;
	ld.global.f32 	%f1, [%rd10];
	cvt.rn.f32.u32 	%f2, %r3;
	div.rn.f32 	%f3, %f1, %f2;
	add.s64 	%rd11, %rd4, %rd9;
	st.global.f32 	[%rd11], %f3;
	ld.global.f32 	%f4, [%rd10+4];
	div.rn.f32 	%f5, %f4, %f2;
	st.global.f32 	[%rd11+4], %f5;
	ret;

}


// ===== COMPILED SASS (sm_100) =====

	.target	sm_100

	.elftype	@"ET_EXEC"


//--------------------- .note.nv.tkinfo           --------------------------
	.section	.note.nv.tkinfo,"",@"SHT_NOTE"
	.sectionflags	@"SHF_NOTE_NV_TKINFO"
	.tkinfo
        /*0018*/ 	.word	0x00000002
        /*0030*/ 	.string	""
        /*0030*/ 	.string	"ptxas"
        /*0030*/ 	.string	"Cuda compilation tools, release 13.0, V13.0.88"
        /*0030*/ 	.string	"Build cuda_13.0.r13.0/compiler.36424714_0"
        /*0030*/ 	.string	"-arch sm_100 -m 64 "



//--------------------- .note.nv.cuinfo           --------------------------
	.section	.note.nv.cuinfo,"",@"SHT_NOTE"
	.sectionflags	@"SHF_NOTE_NV_CUINFO"
        /*0018*/ 	.short	0x0002
        /*001a*/ 	.short	0x0064
        /*001c*/ 	.short	0x0082
	.zero		2


//--------------------- .nv.info                  --------------------------
	.section	.nv.info,"",@"SHT_CUDA_INFO"
	.align	4


	//----- nvinfo : EIATTR_REGCOUNT
	.align		4
        /*0000*/ 	.byte	0x04, 0x2f
        /*0002*/ 	.short	(.L_1 - .L_0)
	.align		4
.L_0:
        /*0004*/ 	.word	index@(_Z9cudaClearP5Pointi)
        /*0008*/ 	.word	0x00000008


	//----- nvinfo : EIATTR_FRAME_SIZE
	.align		4
.L_1:
        /*000c*/ 	.byte	0x04, 0x11
        /*000e*/ 	.short	(.L_3 - .L_2)
	.align		4
.L_2:
        /*0010*/ 	.word	index@(_Z9cudaClearP5Pointi)
        /*0014*/ 	.word	0x00000000


	//----- nvinfo : EIATTR_REGCOUNT
	.align		4
.L_3:
        /*0018*/ 	.byte	0x04, 0x2f
        /*001a*/ 	.short	(.L_5 - .L_4)
	.align		4
.L_4:
        /*001c*/ 	.word	index@(_Z15assign_clustersPK5PointiS1_PS_iPi)
        /*0020*/ 	.word	0x0000001b


	//----- nvinfo : EIATTR_FRAME_SIZE
	.align		4
.L_5:
        /*0024*/ 	.byte	0x04, 0x11
        /*0026*/ 	.short	(.L_7 - .L_6)
	.align		4
.L_6:
        /*0028*/ 	.word	index@(_Z15assign_clustersPK5PointiS1_PS_iPi)
        /*002c*/ 	.word	0x00000000


	//----- nvinfo : EIATTR_REGCOUNT
	.align		4
.L_7:
        /*0030*/ 	.byte	0x04, 0x2f
        /*0032*/ 	.short	(.L_9 - .L_8)
	.align		4
.L_8:
        /*0034*/ 	.word	index@(_Z17compute_new_meansP5PointS0_Pi)
        /*0038*/ 	.word	0x00000013


	//----- nvinfo : EIATTR_FRAME_SIZE
	.align		4
.L_9:
        /*003c*/ 	.byte	0x04, 0x11
        /*003e*/ 	.short	(.L_11 - .L_10)
	.align		4
.L_10:
        /*0040*/ 	.word	index@($__internal_0_$__cuda_sm3x_div_rn_noftz_f32_slowpath)
        /*0044*/ 	.word	0x00000000


	//----- nvinfo : EIATTR_FRAME_SIZE
	.align		4
.L_11:
        /*0048*/ 	.byte	0x04, 0x11
        /*004a*/ 	.short	(.L_13 - .L_12)
	.align		4
.L_12:
        /*004c*/ 	.word	index@(_Z17compute_new_meansP5PointS0_Pi)
        /*0050*/ 	.word	0x00000000


	//----- nvinfo : EIATTR_MIN_STACK_SIZE
	.align		4
.L_13:
        /*0054*/ 	.byte	0x04, 0x12
        /*0056*/ 	.short	(.L_15 - .L_14)
	.align		4
.L_14:
        /*0058*/ 	.word	index@(_Z17compute_new_meansP5PointS0_Pi)
        /*005c*/ 	.word	0x00000000


	//----- nvinfo : EIATTR_MIN_STACK_SIZE
	.align		4
.L_15:
        /*0060*/ 	.byte	0x04, 0x12
        /*0062*/ 	.short	(.L_17 - .L_16)
	.align		4
.L_16:
        /*0064*/ 	.word	index@(_Z15assign_clustersPK5PointiS1_PS_iPi)
        /*0068*/ 	.word	0x00000000


	//----- nvinfo : EIATTR_MIN_STACK_SIZE
	.align		4
.L_17:
        /*006c*/ 	.byte	0x04, 0x12
        /*006e*/ 	.short	(.L_19 - .L_18)
	.align		4
.L_18:
        /*0070*/ 	.word	index@(_Z9cudaClearP5Pointi)
        /*0074*/ 	.word	0x00000000
.L_19:


//--------------------- .nv.compat                --------------------------
	.section	.nv.compat,"",@"SHT_CUDA_COMPAT_INFO"
	.align	4
        /*0000*/ 	.byte	0x02, 0x09, 0x00, 0x00, 0x02, 0x02, 0x01, 0x00, 0x02, 0x05, 0x05, 0x00, 0x03, 0x07, 0x01, 0x01
        /*0010*/ 	.byte	0x02, 0x03, 0x00, 0x00, 0x02, 0x06, 0x01, 0x00, 0x04, 0x0b, 0x08, 0x00, 0x01, 0x00, 0x00, 0x00
        /*0020*/ 	.byte	0x00, 0x00, 0x00, 0x00


//--------------------- .nv.info._Z17compute_new_meansP5PointS0_Pi --------------------------
	.section	.nv.info._Z17compute_new_meansP5PointS0_Pi,"",@"SHT_CUDA_INFO"
	.sectionflags	@""
	.align	4


	//----- nvinfo : EIATTR_CUDA_API_VERSION
	.align		4
        /*0000*/ 	.byte	0x04, 0x37
        /*0002*/ 	.short	(.L_21 - .L_20)
.L_20:
        /*0004*/ 	.word	0x00000082


	//----- nvinfo : EIATTR_KPARAM_INFO
	.align		4
.L_21:
        /*0008*/ 	.byte	0x04, 0x17
        /*000a*/ 	.short	(.L_23 - .L_22)
.L_22:
        /*000c*/ 	.word	0x00000000
        /*0010*/ 	.short	0x0002
        /*0012*/ 	.short	0x0010
        /*0014*/ 	.byte	0x00, 0xf5, 0x21, 0x00


	//----- nvinfo : EIATTR_KPARAM_INFO
	.align		4
.L_23:
        /*0018*/ 	.byte	0x04, 0x17
        /*001a*/ 	.short	(.L_25 - .L_24)
.L_24:
        /*001c*/ 	.word	0x00000000
        /*0020*/ 	.short	0x0001
        /*0022*/ 	.short	0x0008
        /*0024*/ 	.byte	0x00, 0xf5, 0x21, 0x00


	//----- nvinfo : EIATTR_KPARAM_INFO
	.align		4
.L_25:
        /*0028*/ 	.byte	0x04, 0x17
        /*002a*/ 	.short	(.L_27 - .L_26)
.L_26:
        /*002c*/ 	.word	0x00000000
        /*0030*/ 	.short	0x0000
        /*0032*/ 	.short	0x0000
        /*0034*/ 	.byte	0x00, 0xf5, 0x21, 0x00


	//----- nvinfo : EIATTR_SPARSE_MMA_MASK
	.align		4
.L_27:
        /*0038*/ 	.byte	0x03, 0x50
        /*003a*/ 	.short	0x0000


	//----- nvinfo : EIATTR_MAXREG_COUNT
	.align		4
        /*003c*/ 	.byte	0x03, 0x1b
        /*003e*/ 	.short	0x00ff


	//----- nvinfo : EIATTR_MERCURY_ISA_VERSION
	.align		4
        /*0040*/ 	.byte	0x03, 0x5f
        /*0042*/ 	.short	0x0101


	//----- nvinfo : EIATTR_VRC_CTA_INIT_COUNT
	.align		4
        /*0044*/ 	.byte	0x02, 0x4a
	.zero		1
	.zero		1


	//----- nvinfo : EIATTR_EXIT_INSTR_OFFSETS
	.align		4
        /*0048*/ 	.byte	0x04, 0x1c
        /*004a*/ 	.short	(.L_29 - .L_28)


	//   ....[0]....
.L_28:
        /*004c*/ 	.word	0x000002b0


	//----- nvinfo : EIATTR_CRS_STACK_SIZE
	.align		4
.L_29:
        /*0050*/ 	.byte	0x04, 0x1e
        /*0052*/ 	.short	(.L_31 - .L_30)
.L_30:
        /*0054*/ 	.word	0x00000000


	//----- nvinfo : EIATTR_CBANK_PARAM_SIZE
	.align		4
.L_31:
        /*0058*/ 	.byte	0x03, 0x19
        /*005a*/ 	.short	0x0018


	//----- nvinfo : EIATTR_PARAM_CBANK
	.align		4
        /*005c*/ 	.byte	0x04, 0x0a
        /*005e*/ 	.short	(.L_33 - .L_32)
	.align		4
.L_32:
        /*0060*/ 	.word	index@(.nv.constant0._Z17compute_new_meansP5PointS0_Pi)
        /*0064*/ 	.short	0x0380
        /*0066*/ 	.short	0x0018


	//----- nvinfo : EIATTR_SW_WAR
	.align		4
.L_33:
        /*0068*/ 	.byte	0x04, 0x36
        /*006a*/ 	.short	(.L_35 - .L_34)
.L_34:
        /*006c*/ 	.word	0x00000008
.L_35:


//--------------------- .nv.info._Z15assign_clustersPK5PointiS1_PS_iPi --------------------------
	.section	.nv.info._Z15assign_clustersPK5PointiS1_PS_iPi,"",@"SHT_CUDA_INFO"
	.sectionflags	@""
	.align	4


	//----- nvinfo : EIATTR_CUDA_API_VERSION
	.align		4
        /*0000*/ 	.byte	0x04, 0x37
        /*0002*/ 	.short	(.L_37 - .L_36)
.L_36:
        /*0004*/ 	.word	0x00000082


	//----- nvinfo : EIATTR_KPARAM_INFO
	.align		4
.L_37:
        /*0008*/ 	.byte	0x04, 0x17
        /*000a*/ 	.short	(.L_39 - .L_38)
.L_38:
        /*000c*/ 	.word	0x00000000
        /*0010*/ 	.short	0x0005
        /*0012*/ 	.short	0x0028
        /*0014*/ 	.byte	0x00, 0xf5, 0x21, 0x00


	//----- nvinfo : EIATTR_KPARAM_INFO
	.align		4
.L_39:
        /*0018*/ 	.byte	0x04, 0x17
        /*001a*/ 	.short	(.L_41 - .L_40)
.L_40:
        /*001c*/ 	.word	0x00000000
        /*0020*/ 	.short	0x0004
        /*0022*/ 	.short	0x0020
        /*0024*/ 	.byte	0x00, 0xf0, 0x11, 0x00


	//----- nvinfo : EIATTR_KPARAM_INFO
	.align		4
.L_41:
        /*0028*/ 	.byte	0x04, 0x17
        /*002a*/ 	.short	(.L_43 - .L_42)
.L_42:
        /*002c*/ 	.word	0x00000000
        /*0030*/ 	.short	0x0003
        /*0032*/ 	.short	0x0018
        /*0034*/ 	.byte	0x00, 0xf5, 0x21, 0x00


	//----- nvinfo : EIATTR_KPARAM_INFO
	.align		4
.L_43:
        /*0038*/ 	.byte	0x04, 0x17
        /*003a*/ 	.short	(.L_45 - .L_44)
.L_44:
        /*003c*/ 	.word	0x00000000
        /*0040*/ 	.short	0x0002
        /*0042*/ 	.short	0x0010
        /*0044*/ 	.byte	0x00, 0xf5, 0x21, 0x00


	//----- nvinfo : EIATTR_KPARAM_INFO
	.align		4
.L_45:
        /*0048*/ 	.byte	0x04, 0x17
        /*004a*/ 	.short	(.L_47 - .L_46)
.L_46:
        /*004c*/ 	.word	0x00000000
        /*0050*/ 	.short	0x0001
        /*0052*/ 	.short	0x0008
        /*0054*/ 	.byte	0x00, 0xf0, 0x11, 0x00


	//----- nvinfo : EIATTR_KPARAM_INFO
	.align		4
.L_47:
        /*0058*/ 	.byte	0x04, 0x17
        /*005a*/ 	.short	(.L_49 - .L_48)
.L_48:
        /*005c*/ 	.word	0x00000000
        /*0060*/ 	.short	0x0000
        /*0062*/ 	.short	0x0000
        /*0064*/ 	.byte	0x00, 0xf5, 0x21, 0x00


	//----- nvinfo : EIATTR_SPARSE_MMA_MASK
	.align		4
.L_49:
        /*0068*/ 	.byte	0x03, 0x50
        /*006a*/ 	.short	0x0000


	//----- nvinfo : EIATTR_MAXREG_COUNT
	.align		4
        /*006c*/ 	.byte	0x03, 0x1b
        /*006e*/ 	.short	0x00ff


	//----- nvinfo : EIATTR_NUM_BARRIERS
	.align		4
        /*0070*/ 	.byte	0x02, 0x4c
        /*0072*/ 	.byte	0x01
	.zero		1


	//----- nvinfo : EIATTR_MERCURY_ISA_VERSION
	.align		4
        /*0074*/ 	.byte	0x03, 0x5f
        /*0076*/ 	.short	0x0101


	//----- nvinfo : EIATTR_VRC_CTA_INIT_COUNT
	.align		4
        /*0078*/ 	.byte	0x02, 0x4a
	.zero		1
	.zero		1


	//----- nvinfo : EIATTR_EXIT_INSTR_OFFSETS
	.align		4
        /*007c*/ 	.byte	0x04, 0x1c
        /*007e*/ 	.short	(.L_51 - .L_50)


	//   ....[0]....
.L_50:
        /*0080*/ 	.word	0x00000070


	//   ....[1]....
        /*0084*/ 	.word	0x00000d90


	//----- nvinfo : EIATTR_CBANK_PARAM_SIZE
	.align		4
.L_51:
        /*0088*/ 	.byte	0x03, 0x19
        /*008a*/ 	.short	0x0030


	//----- nvinfo : EIATTR_PARAM_CBANK
	.align		4
        /*008c*/ 	.byte	0x04, 0x0a
        /*008e*/ 	.short	(.L_53 - .L_52)
	.align		4
.L_52:
        /*0090*/ 	.word	index@(.nv.constant0._Z15assign_clustersPK5PointiS1_PS_iPi)
        /*0094*/ 	.short	0x0380
        /*0096*/ 	.short	0x0030


	//----- nvinfo : EIATTR_SW_WAR
	.align		4
.L_53:
        /*0098*/ 	.byte	0x04, 0x36
        /*009a*/ 	.short	(.L_55 - .L_54)
.L_54:
        /*009c*/ 	.word	0x00000008
.L_55:


//--------------------- .nv.info._Z9cudaClearP5Pointi --------------------------
	.section	.nv.info._Z9cudaClearP5Pointi,"",@"SHT_CUDA_INFO"
	.sectionflags	@""
	.align	4


	//----- nvinfo : EIATTR_CUDA_API_VERSION
	.align		4
        /*0000*/ 	.byte	0x04, 0x37
        /*0002*/ 	.short	(.L_57 - .L_56)
.L_56:
        /*0004*/ 	.word	0x00000082


	//----- nvinfo : EIATTR_KPARAM_INFO
	.align		4
.L_57:
        /*0008*/ 	.byte	0x04, 0x17
        /*000a*/ 	.short	(.L_59 - .L_58)
.L_58:
        /*000c*/ 	.word	0x00000000
        /*0010*/ 	.short	0x0001
        /*0012*/ 	.short	0x0008
        /*0014*/ 	.byte	0x00, 0xf0, 0x11, 0x00


	//----- nvinfo : EIATTR_KPARAM_INFO
	.align		4
.L_59:
        /*0018*/ 	.byte	0x04, 0x17
        /*001a*/ 	.short	(.L_61 - .L_60)
.L_60:
        /*001c*/ 	.word	0x00000000
        /*0020*/ 	.short	0x0000
        /*0022*/ 	.short	0x0000
        /*0024*/ 	.byte	0x00, 0xf5, 0x21, 0x00


	//----- nvinfo : EIATTR_SPARSE_MMA_MASK
	.align		4
.L_61:
        /*0028*/ 	.byte	0x03, 0x50
        /*002a*/ 	.short	0x0000


	//----- nvinfo : EIATTR_MAXREG_COUNT
	.align		4
        /*002c*/ 	.byte	0x03, 0x1b
        /*002e*/ 	.short	0x00ff


	//----- nvinfo : EIATTR_NUM_BARRIERS
	.align		4
        /*0030*/ 	.byte	0x02, 0x4c
        /*0032*/ 	.byte	0x01
	.zero		1


	//----- nvinfo : EIATTR_MERCURY_ISA_VERSION
	.align		4
        /*0034*/ 	.byte	0x03, 0x5f
        /*0036*/ 	.short	0x0101


	//----- nvinfo : EIATTR_VRC_CTA_INIT_COUNT
	.align		4
        /*0038*/ 	.byte	0x02, 0x4a
	.zero		1
	.zero		1


	//----- nvinfo : EIATTR_EXIT_INSTR_OFFSETS
	.align		4
        /*003c*/ 	.byte	0x04, 0x1c
        /*003e*/ 	.short	(.L_63 - .L_62)


	//   ....[0]....
.L_62:
        /*0040*/ 	.word	0x000000a0


	//----- nvinfo : EIATTR_CBANK_PARAM_SIZE
	.align		4
.L_63:
        /*0044*/ 	.byte	0x03, 0x19
        /*0046*/ 	.short	0x000c


	//----- nvinfo : EIATTR_PARAM_CBANK
	.align		4
        /*0048*/ 	.byte	0x04, 0x0a
        /*004a*/ 	.short	(.L_65 - .L_64)
	.align		4
.L_64:
        /*004c*/ 	.word	index@(.nv.constant0._Z9cudaClearP5Pointi)
        /*0050*/ 	.short	0x0380
        /*0052*/ 	.short	0x000c


	//----- nvinfo : EIATTR_SW_WAR
	.align		4
.L_65:
        /*0054*/ 	.byte	0x04, 0x36
        /*0056*/ 	.short	(.L_67 - .L_66)
.L_66:
        /*0058*/ 	.word	0x00000008
.L_67:


//--------------------- .nv.callgraph             --------------------------
	.section	.nv.callgraph,"",@"SHT_CUDA_CALLGRAPH"
	.align	4
	.sectionentsize	8
	.align		4
        /*0000*/ 	.word	0x00000000
	.align		4
        /*0004*/ 	.word	0xffffffff
	.align		4
        /*0008*/ 	.word	0x00000000
	.align		4
        /*000c*/ 	.word	0xfffffffe
	.align		4
        /*0010*/ 	.word	0x00000000
	.align		4
        /*0014*/ 	.word	0xfffffffd
	.align		4
        /*0018*/ 	.word	0x00000000
	.align		4
        /*001c*/ 	.word	0xfffffffc


//--------------------- .text._Z17compute_new_meansP5PointS0_Pi --------------------------
	.section	.text._Z17compute_new_meansP5PointS0_Pi,"ax",@progbits
	.align	128
        .global         _Z17compute_new_meansP5PointS0_Pi
        .type           _Z17compute_new_meansP5PointS0_Pi,@function
        .size           _Z17compute_new_meansP5PointS0_Pi,(.L_x_24 - _Z17compute_new_meansP5PointS0_Pi)
        .other          _Z17compute_new_meansP5PointS0_Pi,@"STO_CUDA_ENTRY STV_DEFAULT"
_Z17compute_new_meansP5PointS0_Pi:
.text._Z17compute_new_meansP5PointS0_Pi:
[----:B------:R-:W-:Y:S01]  /*0000*/  LDC R1, c[0x0][0x37c] ;  /* 0x0000df00ff017b82 */ /* 0x000fe20000000800 */
[----:B------:R-:W0:Y:S07]  /*0010*/  S2R R2, SR_TID.X ;  /* 0x0000000000027919 */ /* 0x000e2e0000002100 */
[----:B------:R-:W0:Y:S01]  /*0020*/  LDC.64 R6, c[0x0][0x390] ;  /* 0x0000e400ff067b82 */ /* 0x000e220000000a00 */
[----:B------:R-:W1:Y:S07]  /*0030*/  LDCU.64 UR4, c[0x0][0x358] ;  /* 0x00006b00ff0477ac */ /* 0x000e6e0008000a00 */
[----:B------:R-:W2:Y:S01]  /*0040*/  LDC.64 R4, c[0x0][0x388] ;  /* 0x0000e200ff047b82 */ /* 0x000ea20000000a00 */
[----:B0-----:R-:W-:-:S06]  /*0050*/  IMAD.WIDE.U32 R6, R2, 0x4, R6 ;  /* 0x0000000402067825 */ /* 0x001fcc00078e0006 */
[----:B-1----:R-:W3:Y:S01]  /*0060*/  LDG.E R6, desc[UR4][R6.64] ;  /* 0x0000000406067981 */ /* 0x002ee2000c1e1900 */
[----:B--2---:R-:W-:-:S05]  /*0070*/  IMAD.WIDE.U32 R4, R2, 0x8, R4 ;  /* 0x0000000802047825 */ /* 0x004fca00078e0004 */
[----:B------:R-:W2:Y:S01]  /*0080*/  LDG.E R0, desc[UR4][R4.64] ;  /* 0x0000000404007981 */ /* 0x000ea2000c1e1900 */
[----:B------:R-:W-:Y:S01]  /*0090*/  BSSY.RECONVERGENT B0, `(.L_x_0) ;  /* 0x000000e000007945 */ /* 0x000fe20003800200 */
[----:B---3--:R-:W-:-:S04]  /*00a0*/  VIMNMX R3, PT, PT, R6, 0x1, !PT ;  /* 0x0000000106037848 */ /* 0x008fc80007fe0100 */
[----:B------:R-:W-:-:S04]  /*00b0*/  I2FP.F32.U32 R3, R3 ;  /* 0x0000000300037245 */ /* 0x000fc80000201000 */
[----:B------:R-:W0:Y:S08]  /*00c0*/  MUFU.RCP R8, R3 ;  /* 0x0000000300087308 */ /* 0x000e300000001000 */
[----:B--2---:R-:W1:Y:S01]  /*00d0*/  FCHK P0, R0, R3 ;  /* 0x0000000300007302 */ /* 0x004e620000000000 */
[----:B0-----:R-:W-:-:S04]  /*00e0*/  FFMA R9, -R3, R8, 1 ;  /* 0x3f80000003097423 */ /* 0x001fc80000000108 */
[----:B------:R-:W-:-:S04]  /*00f0*/  FFMA R9, R8, R9, R8 ;  /* 0x0000000908097223 */ /* 0x000fc80000000008 */
[----:B------:R-:W-:-:S04]  /*0100*/  FFMA R8, R0, R9, RZ ;  /* 0x0000000900087223 */ /* 0x000fc800000000ff */
[----:B------:R-:W-:-:S04]  /*0110*/  FFMA R6, -R3, R8, R0 ;  /* 0x0000000803067223 */ /* 0x000fc80000000100 */
[----:B------:R-:W-:Y:S01]  /*0120*/  FFMA R9, R9, R6, R8 ;  /* 0x0000000609097223 */ /* 0x000fe20000000008 */
[----:B-1----:R-:W-:Y:S06]  /*0130*/  @!P0 BRA `(.L_x_1) ;  /* 0x00000000000c8947 */ /* 0x002fec0003800000 */
[----:B------:R-:W-:-:S07]  /*0140*/  MOV R8, 0x160 ;  /* 0x0000016000087802 */ /* 0x000fce0000000f00 */
[----:B------:R-:W-:Y:S05]  /*0150*/  CALL.REL.NOINC `($__internal_0_$__cuda_sm3x_div_rn_noftz_f32_slowpath) ;  /* 0x0000000000587944 */ /* 0x000fea0003c00000 */
[----:B------:R-:W-:-:S07]  /*0160*/  IMAD.MOV.U32 R9, RZ, RZ, R0 ;  /* 0x000000ffff097224 */ /* 0x000fce00078e0000 */
.L_x_1:
[----:B------:R-:W-:Y:S05]  /*0170*/  BSYNC.RECONVERGENT B0 ;  /* 0x0000000000007941 */ /* 0x000fea0003800200 */
.L_x_0:
[----:B------:R-:W0:Y:S02]  /*0180*/  LDC.64 R6, c[0x0][0x380] ;  /* 0x0000e000ff067b82 */ /* 0x000e240000000a00 */
[----:B0-----:R-:W-:-:S05]  /*0190*/  IMAD.WIDE.U32 R6, R2, 0x8, R6 ;  /* 0x0000000802067825 */ /* 0x001fca00078e0006 */
[----:B------:R0:W-:Y:S04]  /*01a0*/  STG.E desc[UR4][R6.64], R9 ;  /* 0x0000000906007986 */ /* 0x0001e8000c101904 */
[----:B------:R-:W2:Y:S01]  /*01b0*/  LDG.E R4, desc[UR4][R4.64+0x4] ;  /* 0x0000040404047981 */ /* 0x000ea2000c1e1900 */
[----:B------:R-:W1:Y:S01]  /*01c0*/  MUFU.RCP R0, R3 ;  /* 0x0000000300007308 */ /* 0x000e620000001000 */
[----:B------:R-:W-:Y:S01]  /*01d0*/  BSSY.RECONVERGENT B0, `(.L_x_2) ;  /* 0x000000c000007945 */ /* 0x000fe20003800200 */
[----:B-1----:R-:W-:-:S04]  /*01e0*/  FFMA R11, -R3, R0, 1 ;  /* 0x3f800000030b7423 */ /* 0x002fc80000000100 */
[----:B------:R-:W-:Y:S02]  /*01f0*/  FFMA R0, R0, R11, R0 ;  /* 0x0000000b00007223 */ /* 0x000fe40000000000 */
[----:B--2---:R-:W1:Y:S02]  /*0200*/  FCHK P0, R4, R3 ;  /* 0x0000000304007302 */ /* 0x004e640000000000 */
[----:B------:R-:W-:-:S04]  /*0210*/  FFMA R11, R0, R4, RZ ;  /* 0x00000004000b7223 */ /* 0x000fc800000000ff */
[----:B------:R-:W-:-:S04]  /*0220*/  FFMA R2, -R3, R11, R4 ;  /* 0x0000000b03027223 */ /* 0x000fc80000000104 */
[----:B------:R-:W-:Y:S01]  /*0230*/  FFMA R11, R0, R2, R11 ;  /* 0x00000002000b7223 */ /* 0x000fe2000000000b */
[----:B01----:R-:W-:Y:S06]  /*0240*/  @!P0 BRA `(.L_x_3) ;  /* 0x0000000000108947 */ /* 0x003fec0003800000 */
[----:B------:R-:W-:Y:S01]  /*0250*/  IMAD.MOV.U32 R0, RZ, RZ, R4 ;  /* 0x000000ffff007224 */ /* 0x000fe200078e0004 */
[----:B------:R-:W-:-:S07]  /*0260*/  MOV R8, 0x280 ;  /* 0x0000028000087802 */ /* 0x000fce0000000f00 */
[----:B------:R-:W-:Y:S05]  /*0270*/  CALL.REL.NOINC `($__internal_0_$__cuda_sm3x_div_rn_noftz_f32_slowpath) ;  /* 0x0000000000107944 */ /* 0x000fea0003c00000 */
[----:B------:R-:W-:-:S07]  /*0280*/  IMAD.MOV.U32 R11, RZ, RZ, R0 ;  /* 0x000000ffff0b7224 */ /* 0x000fce00078e0000 */
.L_x_3:
[----:B------:R-:W-:Y:S05]  /*0290*/  BSYNC.RECONVERGENT B0 ;  /* 0x0000000000007941 */ /* 0x000fea0003800200 */
.L_x_2:
[----:B------:R-:W-:Y:S01]  /*02a0*/  STG.E desc[UR4][R6.64+0x4], R11 ;  /* 0x0000040b06007986 */ /* 0x000fe2000c101904 */
[----:B------:R-:W-:Y:S05]  /*02b0*/  EXIT ;  /* 0x000000000000794d */ /* 0x000fea0003800000 */
        .weak           $__internal_0_$__cuda_sm3x_div_rn_noftz_f32_slowpath
        .type           $__internal_0_$__cuda_sm3x_div_rn_noftz_f32_slowpath,@function
        .size           $__internal_0_$__cuda_sm3x_div_rn_noftz_f32_slowpath,(.L_x_24 - $__internal_0_$__cuda_sm3x_div_rn_noftz_f32_slowpath)
$__internal_0_$__cuda_sm3x_div_rn_noftz_f32_slowpath:
[--C-:B------:R-:W-:Y:S01]  /*02c0*/  SHF.R.U32.HI R10, RZ, 0x17, R3.reuse ;  /* 0x00000017ff0a7819 */ /* 0x100fe20000011603 */
[----:B------:R-:W-:Y:S01]  /*02d0*/  BSSY.RECONVERGENT B1, `(.L_x_4) ;  /* 0x0000063000017945 */ /* 0x000fe20003800200 */
[----:B------:R-:W-:Y:S01]  /*02e0*/  SHF.R.U32.HI R9, RZ, 0x17, R0 ;  /* 0x00000017ff097819 */ /* 0x000fe20000011600 */
[----:B------:R-:W-:Y:S01]  /*02f0*/  IMAD.MOV.U32 R11, RZ, RZ, R3 ;  /* 0x000000ffff0b7224 */ /* 0x000fe200078e0003 */
[----:B------:R-:W-:Y:S02]  /*0300*/  LOP3.LUT R10, R10, 0xff, RZ, 0xc0, !PT ;  /* 0x000000ff0a0a7812 */ /* 0x000fe400078ec0ff */
[----:B------:R-:W-:-:S03]  /*0310*/  LOP3.LUT R14, R9, 0xff, RZ, 0xc0, !PT ;  /* 0x000000ff090e7812 */ /* 0x000fc600078ec0ff */
[----:B------:R-:W-:Y:S02]  /*0320*/  VIADD R13, R10, 0xffffffff ;  /* 0xffffffff0a0d7836 */ /* 0x000fe40000000000 */
[----:B------:R-:W-:-:S03]  /*0330*/  VIADD R12, R14, 0xffffffff ;  /* 0xffffffff0e0c7836 */ /* 0x000fc60000000000 */
[----:B------:R-:W-:-:S04]  /*0340*/  ISETP.GT.U32.AND P0, PT, R13, 0xfd, PT ;  /* 0x000000fd0d00780c */ /* 0x000fc80003f04070 */
[----:B------:R-:W-:-:S13]  /*0350*/  ISETP.GT.U32.OR P0, PT, R12, 0xfd, P0 ;  /* 0x000000fd0c00780c */ /* 0x000fda0000704470 */
[----:B------:R-:W-:Y:S01]  /*0360*/  @!P0 IMAD.MOV.U32 R9, RZ, RZ, RZ ;  /* 0x000000ffff098224 */ /* 0x000fe200078e00ff */
[----:B------:R-:W-:Y:S06]  /*0370*/  @!P0 BRA `(.L_x_5) ;  /* 0x00000000005c8947 */ /* 0x000fec0003800000 */
[----:B------:R-:W-:Y:S02]  /*0380*/  FSETP.GTU.FTZ.AND P0, PT, |R0|, +INF , PT ;  /* 0x7f8000000000780b */ /* 0x000fe40003f1c200 */
[----:B------:R-:W-:-:S04]  /*0390*/  FSETP.GTU.FTZ.AND P1, PT, |R3|, +INF , PT ;  /* 0x7f8000000300780b */ /* 0x000fc80003f3c200 */
[----:B------:R-:W-:-:S13]  /*03a0*/  PLOP3.LUT P0, PT, P0, P1, PT, 0xf8, 0x8f ;  /* 0x00000000008f781c */ /* 0x000fda0000703f70 */
[----:B------:R-:W-:Y:S05]  /*03b0*/  @P0 BRA `(.L_x_6) ;  /* 0x00000004004c0947 */ /* 0x000fea0003800000 */
[----:B------:R-:W-:-:S13]  /*03c0*/  LOP3.LUT P0, RZ, R11, 0x7fffffff, R0, 0xc8, !PT ;  /* 0x7fffffff0bff7812 */ /* 0x000fda000780c800 */
[----:B------:R-:W-:Y:S05]  /*03d0*/  @!P0 BRA `(.L_x_7) ;  /* 0x00000004003c8947 */ /* 0x000fea0003800000 */
[C---:B------:R-:W-:Y:S02]  /*03e0*/  FSETP.NEU.FTZ.AND P2, PT, |R0|.reuse, +INF , PT ;  /* 0x7f8000000000780b */ /* 0x040fe40003f5d200 */
[----:B------:R-:W-:Y:S02]  /*03f0*/  FSETP.NEU.FTZ.AND P1, PT, |R3|, +INF , PT ;  /* 0x7f8000000300780b */ /* 0x000fe40003f3d200 */
[----:B------:R-:W-:-:S11]  /*0400*/  FSETP.NEU.FTZ.AND P0, PT, |R0|, +INF , PT ;  /* 0x7f8000000000780b */ /* 0x000fd60003f1d200 */
[----:B------:R-:W-:Y:S05]  /*0410*/  @!P1 BRA !P2, `(.L_x_7) ;  /* 0x00000004002c9947 */ /* 0x000fea0005000000 */
[----:B------:R-:W-:-:S04]  /*0420*/  LOP3.LUT P2, RZ, R0, 0x7fffffff, RZ, 0xc0, !PT ;  /* 0x7fffffff00ff7812 */ /* 0x000fc8000784c0ff */
[----:B------:R-:W-:-:S13]  /*0430*/  PLOP3.LUT P1, PT, P1, P2, PT, 0x2f, 0xf2 ;  /* 0x0000000000f2781c */ /* 0x000fda0000f24577 */
[----:B------:R-:W-:Y:S05]  /*0440*/  @P1 BRA `(.L_x_8) ;  /* 0x0000000400181947 */ /* 0x000fea0003800000 */
[----:B------:R-:W-:-:S04]  /*0450*/  LOP3.LUT P1, RZ, R11, 0x7fffffff, RZ, 0xc0, !PT ;  /* 0x7fffffff0bff7812 */ /* 0x000fc8000782c0ff */
[----:B------:R-:W-:-:S13]  /*0460*/  PLOP3.LUT P0, PT, P0, P1, PT, 0x2f, 0xf2 ;  /* 0x0000000000f2781c */ /* 0x000fda0000702577 */
[----:B------:R-:W-:Y:S05]  /*0470*/  @P0 BRA `(.L_x_9) ;  /* 0x0000000400000947 */ /* 0x000fea0003800000 */
[----:B------:R-:W-:Y:S02]  /*0480*/  ISETP.GE.AND P0, PT, R12, RZ, PT ;  /* 0x000000ff0c00720c */ /* 0x000fe40003f06270 */
[----:B------:R-:W-:-:S11]  /*0490*/  ISETP.GE.AND P1, PT, R13, RZ, PT ;  /* 0x000000ff0d00720c */ /* 0x000fd60003f26270 */
[----:B------:R-:W-:Y:S02]  /*04a0*/  @P0 IMAD.MOV.U32 R9, RZ, RZ, RZ ;  /* 0x000000ffff090224 */ /* 0x000fe400078e00ff */
[----:B------:R-:W-:Y:S01]  /*04b0*/  @!P0 FFMA R0, R0, 1.84467440737095516160e+19, RZ ;  /* 0x5f80000000008823 */ /* 0x000fe200000000ff */
[----:B------:R-:W-:Y:S02]  /*04c0*/  @!P0 IMAD.MOV.U32 R9, RZ, RZ, -0x40 ;  /* 0xffffffc0ff098424 */ /* 0x000fe400078e00ff */
[----:B------:R-:W-:Y:S02]  /*04d0*/  @!P1 FFMA R11, R3, 1.84467440737095516160e+19, RZ ;  /* 0x5f800000030b9823 */ /* 0x000fe400000000ff */
[----:B------:R-:W-:-:S07]  /*04e0*/  @!P1 VIADD R9, R9, 0x40 ;  /* 0x0000004009099836 */ /* 0x000fce0000000000 */
.L_x_5:
[----:B------:R-:W-:Y:S01]  /*04f0*/  LEA R12, R10, 0xc0800000, 0x17 ;  /* 0xc08000000a0c7811 */ /* 0x000fe200078eb8ff */
[----:B------:R-:W-:Y:S04]  /*0500*/  BSSY.RECONVERGENT B2, `(.L_x_10) ;  /* 0x0000036000027945 */ /* 0x000fe80003800200 */
[----:B------:R-:W-:Y:S02]  /*0510*/  IMAD.IADD R12, R11, 0x1, -R12 ;  /* 0x000000010b0c7824 */ /* 0x000fe400078e0a0c */
[----:B------:R-:W-:Y:S02]  /*0520*/  VIADD R11, R14, 0xffffff81 ;  /* 0xffffff810e0b7836 */ /* 0x000fe40000000000 */
[----:B------:R0:W1:Y:S01]  /*0530*/  MUFU.RCP R13, R12 ;  /* 0x0000000c000d7308 */ /* 0x0000620000001000 */
[----:B------:R-:W-:Y:S01]  /*0540*/  FADD.FTZ R15, -R12, -RZ ;  /* 0x800000ff0c0f7221 */ /* 0x000fe20000010100 */
[C---:B------:R-:W-:Y:S01]  /*0550*/  IMAD R0, R11.reuse, -0x800000, R0 ;  /* 0xff8000000b007824 */ /* 0x040fe200078e0200 */
[----:B0-----:R-:W-:-:S05]  /*0560*/  IADD3 R12, PT, PT, R11, 0x7f, -R10 ;  /* 0x0000007f0b0c7810 */ /* 0x001fca0007ffe80a */
[----:B------:R-:W-:Y:S02]  /*0570*/  IMAD.IADD R9, R12, 0x1, R9 ;  /* 0x000000010c097824 */ /* 0x000fe400078e0209 */
[----:B-1----:R-:W-:-:S04]  /*0580*/  FFMA R14, R13, R15, 1 ;  /* 0x3f8000000d0e7423 */ /* 0x002fc8000000000f */
[----:B------:R-:W-:-:S04]  /*0590*/  FFMA R16, R13, R14, R13 ;  /* 0x0000000e0d107223 */ /* 0x000fc8000000000d */
[----:B------:R-:W-:-:S04]  /*05a0*/  FFMA R13, R0, R16, RZ ;  /* 0x00000010000d7223 */ /* 0x000fc800000000ff */
[----:B------:R-:W-:-:S04]  /*05b0*/  FFMA R14, R15, R13, R0 ;  /* 0x0000000d0f0e7223 */ /* 0x000fc80000000000 */
[----:B------:R-:W-:-:S04]  /*05c0*/  FFMA R13, R16, R14, R13 ;  /* 0x0000000e100d7223 */ /* 0x000fc8000000000d */
[----:B------:R-:W-:-:S04]  /*05d0*/  FFMA R14, R15, R13, R0 ;  /* 0x0000000d0f0e7223 */ /* 0x000fc80000000000 */
[----:B------:R-:W-:-:S05]  /*05e0*/  FFMA R0, R16, R14, R13 ;  /* 0x0000000e10007223 */ /* 0x000fca000000000d */
[----:B------:R-:W-:-:S04]  /*05f0*/  SHF.R.U32.HI R10, RZ, 0x17, R0 ;  /* 0x00000017ff0a7819 */ /* 0x000fc80000011600 */
[----:B------:R-:W-:-:S05]  /*0600*/  LOP3.LUT R10, R10, 0xff, RZ, 0xc0, !PT ;  /* 0x000000ff0a0a7812 */ /* 0x000fca00078ec0ff */
[----:B------:R-:W-:-:S04]  /*0610*/  IMAD.IADD R15, R10, 0x1, R9 ;  /* 0x000000010a0f7824 */ /* 0x000fc800078e0209 */
[----:B------:R-:W-:-:S05]  /*0620*/  VIADD R10, R15, 0xffffffff ;  /* 0xffffffff0f0a7836 */ /* 0x000fca0000000000 */
[----:B------:R-:W-:-:S13]  /*0630*/  ISETP.GE.U32.AND P0, PT, R10, 0xfe, PT ;  /* 0x000000fe0a00780c */ /* 0x000fda0003f06070 */
[----:B------:R-:W-:Y:S05]  /*0640*/  @!P0 BRA `(.L_x_11) ;  /* 0x0000000000808947 */ /* 0x000fea0003800000 */
[----:B------:R-:W-:-:S13]  /*0650*/  ISETP.GT.AND P0, PT, R15, 0xfe, PT ;  /* 0x000000fe0f00780c */ /* 0x000fda0003f04270 */
[----:B------:R-:W-:Y:S05]  /*0660*/  @P0 BRA `(.L_x_12) ;  /* 0x00000000006c0947 */ /* 0x000fea0003800000 */
[----:B------:R-:W-:-:S13]  /*0670*/  ISETP.GE.AND P0, PT, R15, 0x1, PT ;  /* 0x000000010f00780c */ /* 0x000fda0003f06270 */
[----:B------:R-:W-:Y:S05]  /*0680*/  @P0 BRA `(.L_x_13) ;  /* 0x0000000000740947 */ /* 0x000fea0003800000 */
[----:B------:R-:W-:Y:S02]  /*0690*/  ISETP.GE.AND P0, PT, R15, -0x18, PT ;  /* 0xffffffe80f00780c */ /* 0x000fe40003f06270 */
[----:B------:R-:W-:-:S11]  /*06a0*/  LOP3.LUT R0, R0, 0x80000000, RZ, 0xc0, !PT ;  /* 0x8000000000007812 */ /* 0x000fd600078ec0ff */
[----:B------:R-:W-:Y:S05]  /*06b0*/  @!P0 BRA `(.L_x_13) ;  /* 0x0000000000688947 */ /* 0x000fea0003800000 */
[CCC-:B------:R-:W-:Y:S01]  /*06c0*/  FFMA.RZ R9, R16.reuse, R14.reuse, R13.reuse ;  /* 0x0000000e10097223 */ /* 0x1c0fe2000000c00d */
[C---:B------:R-:W-:Y:S02]  /*06d0*/  VIADD R12, R15.reuse, 0x20 ;  /* 0x000000200f0c7836 */ /* 0x040fe40000000000 */
[CCC-:B------:R-:W-:Y:S01]  /*06e0*/  FFMA.RM R10, R16.reuse, R14.reuse, R13.reuse ;  /* 0x0000000e100a7223 */ /* 0x1c0fe2000000400d */
[----:B------:R-:W-:Y:S02]  /*06f0*/  ISETP.NE.AND P2, PT, R15, RZ, PT ;  /* 0x000000ff0f00720c */ /* 0x000fe40003f45270 */
[----:B------:R-:W-:Y:S01]  /*0700*/  LOP3.LUT R11, R9, 0x7fffff, RZ, 0xc0, !PT ;  /* 0x007fffff090b7812 */ /* 0x000fe200078ec0ff */
[----:B------:R-:W-:Y:S01]  /*0710*/  FFMA.RP R9, R16, R14, R13 ;  /* 0x0000000e10097223 */ /* 0x000fe2000000800d */
[----:B------:R-:W-:Y:S01]  /*0720*/  IMAD.MOV R13, RZ, RZ, -R15 ;  /* 0x000000ffff0d7224 */ /* 0x000fe200078e0a0f */
[----:B------:R-:W-:Y:S02]  /*0730*/  ISETP.NE.AND P1, PT, R15, RZ, PT ;  /* 0x000000ff0f00720c */ /* 0x000fe40003f25270 */
[----:B------:R-:W-:-:S02]  /*0740*/  LOP3.LUT R11, R11, 0x800000, RZ, 0xfc, !PT ;  /* 0x008000000b0b7812 */ /* 0x000fc400078efcff */
[----:B------:R-:W-:Y:S02]  /*0750*/  FSETP.NEU.FTZ.AND P0, PT, R9, R10, PT ;  /* 0x0000000a0900720b */ /* 0x000fe40003f1d000 */
[----:B------:R-:W-:Y:S02]  /*0760*/  SHF.L.U32 R12, R11, R12, RZ ;  /* 0x0000000c0b0c7219 */ /* 0x000fe400000006ff */
[----:B------:R-:W-:Y:S02]  /*0770*/  SEL R10, R13, RZ, P2 ;  /* 0x000000ff0d0a7207 */ /* 0x000fe40001000000 */
[----:B------:R-:W-:Y:S02]  /*0780*/  ISETP.NE.AND P1, PT, R12, RZ, P1 ;  /* 0x000000ff0c00720c */ /* 0x000fe40000f25270 */
[----:B------:R-:W-:Y:S02]  /*0790*/  SHF.R.U32.HI R10, RZ, R10, R11 ;  /* 0x0000000aff0a7219 */ /* 0x000fe4000001160b */
[----:B------:R-:W-:-:S02]  /*07a0*/  PLOP3.LUT P0, PT, P0, P1, PT, 0xf8, 0x8f ;  /* 0x00000000008f781c */ /* 0x000fc40000703f70 */
[----:B------:R-:W-:Y:S02]  /*07b0*/  SHF.R.U32.HI R12, RZ, 0x1, R10 ;  /* 0x00000001ff0c7819 */ /* 0x000fe4000001160a */
[----:B------:R-:W-:-:S04]  /*07c0*/  SEL R9, RZ, 0x1, !P0 ;  /* 0x00000001ff097807 */ /* 0x000fc80004000000 */
[----:B------:R-:W-:-:S04]  /*07d0*/  LOP3.LUT R9, R9, 0x1, R12, 0xf8, !PT ;  /* 0x0000000109097812 */ /* 0x000fc800078ef80c */
[----:B------:R-:W-:-:S05]  /*07e0*/  LOP3.LUT R9, R9, R10, RZ, 0xc0, !PT ;  /* 0x0000000a09097212 */ /* 0x000fca00078ec0ff */
[----:B------:R-:W-:-:S05]  /*07f0*/  IMAD.IADD R9, R12, 0x1, R9 ;  /* 0x000000010c097824 */ /* 0x000fca00078e0209 */
[----:B------:R-:W-:Y:S01]  /*0800*/  LOP3.LUT R0, R9, R0, RZ, 0xfc, !PT ;  /* 0x0000000009007212 */ /* 0x000fe200078efcff */
[----:B------:R-:W-:Y:S06]  /*0810*/  BRA `(.L_x_13) ;  /* 0x0000000000107947 */ /* 0x000fec0003800000 */
.L_x_12:
[----:B------:R-:W-:-:S04]  /*0820*/  LOP3.LUT R0, R0, 0x80000000, RZ, 0xc0, !PT ;  /* 0x8000000000007812 */ /* 0x000fc800078ec0ff */
[----:B------:R-:W-:Y:S01]  /*0830*/  LOP3.LUT R0, R0, 0x7f800000, RZ, 0xfc, !PT ;  /* 0x7f80000000007812 */ /* 0x000fe200078efcff */
[----:B------:R-:W-:Y:S06]  /*0840*/  BRA `(.L_x_13) ;  /* 0x0000000000047947 */ /* 0x000fec0003800000 */
.L_x_11:
[----:B------:R-:W-:-:S07]  /*0850*/  IMAD R0, R9, 0x800000, R0 ;  /* 0x0080000009007824 */ /* 0x000fce00078e0200 */
.L_x_13:
[----:B------:R-:W-:Y:S05]  /*0860*/  BSYNC.RECONVERGENT B2 ;  /* 0x0000000000027941 */ /* 0x000fea0003800200 */
.L_x_10:
[----:B------:R-:W-:Y:S05]  /*0870*/  BRA `(.L_x_14) ;  /* 0x0000000000207947 */ /* 0x000fea0003800000 */
.L_x_9:
[----:B------:R-:W-:-:S04]  /*0880*/  LOP3.LUT R0, R11, 0x80000000, R0, 0x48, !PT ;  /* 0x800000000b007812 */ /* 0x000fc800078e4800 */
[----:B------:R-:W-:Y:S01]  /*0890*/  LOP3.LUT R0, R0, 0x7f800000, RZ, 0xfc, !PT ;  /* 0x7f80000000007812 */ /* 0x000fe200078efcff */
[----:B------:R-:W-:Y:S06]  /*08a0*/  BRA `(.L_x_14) ;  /* 0x0000000000147947 */ /* 0x000fec0003800000 */
.L_x_8:
[----:B------:R-:W-:Y:S01]  /*08b0*/  LOP3.LUT R0, R11, 0x80000000, R0, 0x48, !PT ;  /* 0x800000000b007812 */ /* 0x000fe200078e4800 */
[----:B------:R-:W-:Y:S06]  /*08c0*/  BRA `(.L_x_14) ;  /* 0x00000000000c7947 */ /* 0x000fec0003800000 */
.L_x_7:
[----:B------:R-:W0:Y:S01]  /*08d0*/  MUFU.RSQ R0, -QNAN ;  /* 0xffc0000000007908 */ /* 0x000e220000001400 */
[----:B------:R-:W-:Y:S05]  /*08e0*/  BRA `(.L_x_14) ;  /* 0x0000000000047947 */ /* 0x000fea0003800000 */
.L_x_6:
[----:B------:R-:W-:-:S07]  /*08f0*/  FADD.FTZ R0, R0, R3 ;  /* 0x0000000300007221 */ /* 0x000fce0000010000 */
.L_x_14:
[----:B------:R-:W-:Y:S05]  /*0900*/  BSYNC.RECONVERGENT B1 ;  /* 0x0000000000017941 */ /* 0x000fea0003800200 */
.L_x_4:
[----:B------:R-:W-:-:S04]  /*0910*/  IMAD.MOV.U32 R9, RZ, RZ, 0x0 ;  /* 0x00000000ff097424 */ /* 0x000fc800078e00ff */
[----:B0-----:R-:W-:Y:S05]  /*0920*/  RET.REL.NODEC R8 `(_Z17compute_new_meansP5PointS0_Pi) ;  /* 0xfffffff408b47950 */ /* 0x001fea0003c3ffff */
.L_x_15:
[----:B------:R-:W-:-:S00]  /*0930*/  BRA `(.L_x_15) ;  /* 0xfffffffc00fc7947 */ /* 0x000fc0000383ffff */
[----:B------:R-:W-:-:S00]  /*0940*/  NOP ;  /* 0x0000000000007918 */ /* 0x000fc00000000000 */
        /* <DEDUP_REMOVED lines=11> */
.L_x_24:


//--------------------- .text._Z15assign_clustersPK5PointiS1_PS_iPi --------------------------
	.section	.text._Z15assign_clustersPK5PointiS1_PS_iPi,"ax",@progbits
	.align	128
        .global         _Z15assign_clustersPK5PointiS1_PS_iPi
        .type           _Z15assign_clustersPK5PointiS1_PS_iPi,@function
        .size           _Z15assign_clustersPK5PointiS1_PS_iPi,(.L_x_26 - _Z15assign_clustersPK5PointiS1_PS_iPi)
        .other          _Z15assign_clustersPK5PointiS1_PS_iPi,@"STO_CUDA_ENTRY STV_DEFAULT"
_Z15assign_clustersPK5PointiS1_PS_iPi:
.text._Z15assign_clustersPK5PointiS1_PS_iPi:
[----:B------:R-:W-:Y:S01]  /*0000*/  LDC R1, c[0x0][0x37c] ;  /* 0x0000df00ff017b82 */ /* 0x000fe20000000800 */
[----:B------:R-:W0:Y:S07]  /*0010*/  S2R R11, SR_TID.X ;  /* 0x00000000000b7919 */ /* 0x000e2e0000002100 */
[----:B------:R-:W0:Y:S01]  /*0020*/  S2UR UR4, SR_CTAID.X ;  /* 0x00000000000479c3 */ /* 0x000e220000002500 */
[----:B------:R-:W1:Y:S07]  /*0030*/  LDCU UR5, c[0x0][0x388] ;  /* 0x00007100ff0577ac */ /* 0x000e6e0008000800 */
[----:B------:R-:W0:Y:S02]  /*0040*/  LDC R0, c[0x0][0x360] ;  /* 0x0000d800ff007b82 */ /* 0x000e240000000800 */
[----:B0-----:R-:W-:-:S05]  /*0050*/  IMAD R7, R0, UR4, R11 ;  /* 0x0000000400077c24 */ /* 0x001fca000f8e020b */
[----:B-1----:R-:W-:-:S13]  /*0060*/  ISETP.GE.AND P0, PT, R7, UR5, PT ;  /* 0x0000000507007c0c */ /* 0x002fda000bf06270 */
[----:B------:R-:W-:Y:S05]  /*0070*/  @P0 EXIT ;  /* 0x000000000000094d */ /* 0x000fea0003800000 */
[----:B------:R-:W0:Y:S01]  /*0080*/  LDC R0, c[0x0][0x3a0] ;  /* 0x0000e800ff007b82 */ /* 0x000e220000000800 */
[----:B------:R-:W1:Y:S07]  /*0090*/  LDCU.64 UR4, c[0x0][0x358] ;  /* 0x00006b00ff0477ac */ /* 0x000e6e0008000a00 */
[----:B------:R-:W2:Y:S01]  /*00a0*/  LDC.64 R4, c[0x0][0x380] ;  /* 0x0000e000ff047b82 */ /* 0x000ea20000000a00 */
[----:B0-----:R-:W-:-:S13]  /*00b0*/  ISETP.GE.AND P0, PT, R11, R0, PT ;  /* 0x000000000b00720c */ /* 0x001fda0003f06270 */
[----:B------:R-:W0:Y:S02]  /*00c0*/  @!P0 LDC.64 R2, c[0x0][0x390] ;  /* 0x0000e400ff028b82 */ /* 0x000e240000000a00 */
[----:B0-----:R-:W-:-:S05]  /*00d0*/  @!P0 IMAD.WIDE.U32 R2, R11, 0x8, R2 ;  /* 0x000000080b028825 */ /* 0x001fca00078e0002 */
[----:B-1----:R-:W3:Y:S04]  /*00e0*/  @!P0 LDG.E R8, desc[UR4][R2.64] ;  /* 0x0000000402088981 */ /* 0x002ee8000c1e1900 */
[----:B------:R-:W4:Y:S01]  /*00f0*/  @!P0 LDG.E R10, desc[UR4][R2.64+0x4] ;  /* 0x00000404020a8981 */ /* 0x000f22000c1e1900 */
[----:B------:R-:W-:Y:S01]  /*0100*/  @!P0 MOV R6, 0x400 ;  /* 0x0000040000068802 */ /* 0x000fe20000000f00 */
[----:B--2---:R-:W-:Y:S01]  /*0110*/  IMAD.WIDE R4, R7, 0x8, R4 ;  /* 0x0000000807047825 */ /* 0x004fe200078e0204 */
[----:B------:R-:W0:Y:S02]  /*0120*/  @!P0 S2R R9, SR_CgaCtaId ;  /* 0x0000000000098919 */ /* 0x000e240000008800 */
[----:B0-----:R-:W-:-:S04]  /*0130*/  @!P0 LEA R6, R9, R6, 0x18 ;  /* 0x0000000609068211 */ /* 0x001fc800078ec0ff */
[----:B------:R-:W-:-:S04]  /*0140*/  @!P0 LEA R9, R11, R6, 0x2 ;  /* 0x000000060b098211 */ /* 0x000fc800078e10ff */
[C---:B------:R-:W-:Y:S01]  /*0150*/  @!P0 LEA R11, R0.reuse, R9, 0x2 ;  /* 0x00000009000b8211 */ /* 0x040fe200078e10ff */
[----:B------:R-:W-:Y:S01]  /*0160*/  IMAD.MOV.U32 R6, RZ, RZ, -0x1 ;  /* 0xffffffffff067424 */ /* 0x000fe200078e00ff */
[----:B------:R-:W-:Y:S01]  /*0170*/  MOV R7, 0xffffffff ;  /* 0xffffffff00077802 */ /* 0x000fe20000000f00 */
[----:B---3--:R0:W-:Y:S04]  /*0180*/  @!P0 STS [R9], R8 ;  /* 0x0000000809008388 */ /* 0x0081e80000000800 */
[----:B----4-:R0:W-:Y:S01]  /*0190*/  @!P0 STS [R11], R10 ;  /* 0x0000000a0b008388 */ /* 0x0101e20000000800 */
[----:B------:R-:W-:Y:S01]  /*01a0*/  BAR.SYNC.DEFER_BLOCKING 0x0 ;  /* 0x0000000000007b1d */ /* 0x000fe20000010000 */
[----:B------:R-:W-:-:S05]  /*01b0*/  ISETP.GE.AND P0, PT, R0, 0x1, PT ;  /* 0x000000010000780c */ /* 0x000fca0003f06270 */
[----:B------:R0:W5:Y:S04]  /*01c0*/  LDG.E R2, desc[UR4][R4.64] ;  /* 0x0000000404027981 */ /* 0x000168000c1e1900 */
[----:B------:R0:W5:Y:S04]  /*01d0*/  LDG.E R3, desc[UR4][R4.64+0x4] ;  /* 0x0000040404037981 */ /* 0x000168000c1e1900 */
[----:B------:R-:W-:Y:S05]  /*01e0*/  @!P0 BRA `(.L_x_16) ;  /* 0x0000000800bc8947 */ /* 0x000fea0003800000 */
[C---:B------:R-:W-:Y:S01]  /*01f0*/  ISETP.GE.U32.AND P1, PT, R0.reuse, 0x8, PT ;  /* 0x000000080000780c */ /* 0x040fe20003f26070 */
[----:B------:R-:W-:Y:S01]  /*0200*/  IMAD.MOV.U32 R14, RZ, RZ, 0x4cbebc20 ;  /* 0x4cbebc20ff0e7424 */ /* 0x000fe200078e00ff */
[----:B------:R-:W-:Y:S01]  /*0210*/  LOP3.LUT R23, R0, 0x7, RZ, 0xc0, !PT ;  /* 0x0000000700177812 */ /* 0x000fe200078ec0ff */
[----:B------:R-:W-:Y:S01]  /*0220*/  IMAD.MOV.U32 R12, RZ, RZ, RZ ;  /* 0x000000ffff0c7224 */ /* 0x000fe200078e00ff */
[----:B------:R-:W-:Y:S02]  /*0230*/  MOV R13, 0xffffffff ;  /* 0xffffffff000d7802 */ /* 0x000fe40000000f00 */
[----:B------:R-:W-:-:S07]  /*0240*/  ISETP.NE.AND P0, PT, R23, RZ, PT ;  /* 0x000000ff1700720c */ /* 0x000fce0003f05270 */
[----:B------:R-:W-:Y:S06]  /*0250*/  @!P1 BRA `(.L_x_17) ;  /* 0x00000004003c9947 */ /* 0x000fec0003800000 */
[----:B0-----:R-:W0:Y:S01]  /*0260*/  S2R R5, SR_CgaCtaId ;  /* 0x0000000000057919 */ /* 0x001e220000008800 */
[----:B------:R-:W-:Y:S01]  /*0270*/  MOV R4, 0x400 ;  /* 0x0000040000047802 */ /* 0x000fe20000000f00 */
[----:B------:R-:W-:Y:S01]  /*0280*/  HFMA2 R14, -RZ, RZ, 18.96875, -1.03125 ;  /* 0x4cbebc20ff0e7431 */ /* 0x000fe200000001ff */
[----:B------:R-:W-:Y:S01]  /*0290*/  LOP3.LUT R12, R0, 0x7ffffff8, RZ, 0xc0, !PT ;  /* 0x7ffffff8000c7812 */ /* 0x000fe200078ec0ff */
[----:B------:R-:W-:Y:S01]  /*02a0*/  IMAD.MOV.U32 R13, RZ, RZ, -0x1 ;  /* 0xffffffffff0d7424 */ /* 0x000fe200078e00ff */
[----:B------:R-:W-:Y:S02]  /*02b0*/  MOV R15, RZ ;  /* 0x000000ff000f7202 */ /* 0x000fe40000000f00 */
[----:B0-----:R-:W-:-:S05]  /*02c0*/  LEA R4, R5, R4, 0x18 ;  /* 0x0000000405047211 */ /* 0x001fca00078ec0ff */
[----:B------:R-:W-:-:S07]  /*02d0*/  VIADD R17, R4, 0x10 ;  /* 0x0000001004117836 */ /* 0x000fce0000000000 */
.L_x_18:
[----:B------:R-:W-:Y:S01]  /*02e0*/  LEA R19, R0, R17, 0x2 ;  /* 0x0000001100137211 */ /* 0x000fe200078e10ff */
[----:B------:R-:W0:Y:S04]  /*02f0*/  LDS.128 R4, [R17+-0x10] ;  /* 0xfffff00011047984 */ /* 0x000e280000000c00 */
[----:B------:R-:W1:Y:S04]  /*0300*/  LDS R22, [R19+-0x10] ;  /* 0xfffff00013167984 */ /* 0x000e680000000800 */
[----:B------:R-:W2:Y:S04]  /*0310*/  LDS R24, [R19+-0xc] ;  /* 0xfffff40013187984 */ /* 0x000ea80000000800 */
[----:B------:R-:W-:Y:S04]  /*0320*/  LDS R20, [R19+-0x8] ;  /* 0xfffff80013147984 */ /* 0x000fe80000000800 */
[----:B------:R-:W3:Y:S04]  /*0330*/  LDS R18, [R19+-0x4] ;  /* 0xfffffc0013127984 */ /* 0x000ee80000000800 */
[----:B------:R-:W4:Y:S04]  /*0340*/  LDS R16, [R19] ;  /* 0x0000000013107984 */ /* 0x000f280000000800 */
[----:B------:R0:W4:Y:S02]  /*0350*/  LDS.128 R8, [R17] ;  /* 0x0000000011087984 */ /* 0x0001240000000c00 */
[----:B0-----:R-:W-:-:S02]  /*0360*/  VIADD R17, R17, 0x20 ;  /* 0x0000002011117836 */ /* 0x001fc40000000000 */
[C---:B-----5:R-:W-:Y:S01]  /*0370*/  FADD R21, R2.reuse, -R4 ;  /* 0x8000000402157221 */ /* 0x060fe20000000000 */
[C---:B------:R-:W-:Y:S01]  /*0380*/  FADD R5, R2.reuse, -R5 ;  /* 0x8000000502057221 */ /* 0x040fe20000000000 */
[----:B------:R-:W0:Y:S01]  /*0390*/  LDS R4, [R19+0x4] ;  /* 0x0000040013047984 */ /* 0x000e220000000800 */
[C---:B------:R-:W-:Y:S01]  /*03a0*/  FADD R6, R2.reuse, -R6 ;  /* 0x8000000602067221 */ /* 0x040fe20000000000 */
[----:B-1----:R-:W-:Y:S01]  /*03b0*/  FADD R22, R3, -R22 ;  /* 0x8000001603167221 */ /* 0x002fe20000000000 */
[----:B------:R-:W-:-:S03]  /*03c0*/  FADD R7, R2, -R7 ;  /* 0x8000000702077221 */ /* 0x000fc60000000000 */
[----:B------:R-:W-:Y:S01]  /*03d0*/  FMUL R22, R22, R22 ;  /* 0x0000001616167220 */ /* 0x000fe20000400000 */
[----:B--2---:R-:W-:-:S03]  /*03e0*/  FADD R24, R3, -R24 ;  /* 0x8000001803187221 */ /* 0x004fc60000000000 */
[----:B------:R-:W-:Y:S01]  /*03f0*/  FFMA R21, R21, R21, R22 ;  /* 0x0000001515157223 */ /* 0x000fe20000000016 */
[----:B------:R-:W-:Y:S01]  /*0400*/  FMUL R24, R24, R24 ;  /* 0x0000001818187220 */ /* 0x000fe20000400000 */
[----:B------:R-:W1:Y:S01]  /*0410*/  LDS R22, [R19+0x8] ;  /* 0x0000080013167984 */ /* 0x000e620000000800 */
[----:B---3--:R-:W-:Y:S02]  /*0420*/  FADD R18, R3, -R18 ;  /* 0x8000001203127221 */ /* 0x008fe40000000000 */
[----:B------:R-:W-:Y:S01]  /*0430*/  FSETP.GEU.AND P5, PT, R21, R14, PT ;  /* 0x0000000e1500720b */ /* 0x000fe20003fae000 */
[----:B------:R-:W-:Y:S01]  /*0440*/  FFMA R5, R5, R5, R24 ;  /* 0x0000000505057223 */ /* 0x000fe20000000018 */
[----:B------:R-:W-:Y:S01]  /*0450*/  FADD R24, R3, -R20 ;  /* 0x8000001403187221 */ /* 0x000fe20000000000 */
[----:B------:R-:W-:Y:S01]  /*0460*/  FMUL R18, R18, R18 ;  /* 0x0000001212127220 */ /* 0x000fe20000400000 */
[----:B------:R-:W2:Y:S01]  /*0470*/  LDS R20, [R19+0xc] ;  /* 0x00000c0013147984 */ /* 0x000ea20000000800 */
[----:B------:R-:W-:Y:S01]  /*0480*/  FSEL R14, R21, R14, !P5 ;  /* 0x0000000e150e7208 */ /* 0x000fe20006800000 */
[----:B------:R-:W-:Y:S01]  /*0490*/  FMUL R21, R24, R24 ;  /* 0x0000001818157220 */ /* 0x000fe20000400000 */
[----:B----4-:R-:W-:Y:S01]  /*04a0*/  FADD R16, R3, -R16 ;  /* 0x8000001003107221 */ /* 0x010fe20000000000 */
[----:B------:R-:W-:Y:S01]  /*04b0*/  FFMA R18, R7, R7, R18 ;  /* 0x0000000707127223 */ /* 0x000fe20000000012 */
[C---:B------:R-:W-:Y:S01]  /*04c0*/  FSETP.GEU.AND P6, PT, R5.reuse, R14, PT ;  /* 0x0000000e0500720b */ /* 0x040fe20003fce000 */
[----:B------:R-:W-:Y:S01]  /*04d0*/  FFMA R6, R6, R6, R21 ;  /* 0x0000000606067223 */ /* 0x000fe20000000015 */
[----:B------:R-:W-:Y:S01]  /*04e0*/  FADD R8, R2, -R8 ;  /* 0x8000000802087221 */ /* 0x000fe20000000000 */
[----:B------:R-:W-:Y:S01]  /*04f0*/  FMUL R7, R16, R16 ;  /* 0x0000001010077220 */ /* 0x000fe20000400000 */
[----:B------:R-:W-:Y:S01]  /*0500*/  FSEL R5, R5, R14, !P6 ;  /* 0x0000000e05057208 */ /* 0x000fe20007000000 */
[C---:B------:R-:W-:Y:S01]  /*0510*/  FADD R9, R2.reuse, -R9 ;  /* 0x8000000902097221 */ /* 0x040fe20000000000 */
[----:B------:R-:W-:Y:S01]  /*0520*/  FADD R10, R2, -R10 ;  /* 0x8000000a020a7221 */ /* 0x000fe20000000000 */
[----:B------:R-:W-:Y:S01]  /*0530*/  FFMA R8, R8, R8, R7 ;  /* 0x0000000808087223 */ /* 0x000fe20000000007 */
[----:B------:R-:W-:Y:S01]  /*0540*/  FSETP.GEU.AND P4, PT, R6, R5, PT ;  /* 0x000000050600720b */ /* 0x000fe20003f8e000 */
[----:B------:R-:W-:Y:S01]  /*0550*/  FADD R11, R2, -R11 ;  /* 0x8000000b020b7221 */ /* 0x000fe20000000000 */
[----:B------:R-:W-:-:S02]  /*0560*/  SEL R13, R15, R13, !P5 ;  /* 0x0000000d0f0d7207 */ /* 0x000fc40006800000 */
[----:B------:R-:W-:Y:S01]  /*0570*/  FSEL R5, R6, R5, !P4 ;  /* 0x0000000506057208 */ /* 0x000fe20006000000 */
[----:B------:R-:W-:-:S03]  /*0580*/  @!P6 VIADD R13, R15, 0x1 ;  /* 0x000000010f0de836 */ /* 0x000fc60000000000 */
[----:B------:R-:W-:Y:S01]  /*0590*/  FSETP.GEU.AND P3, PT, R18, R5, PT ;  /* 0x000000051200720b */ /* 0x000fe20003f6e000 */
[----:B0-----:R-:W-:-:S03]  /*05a0*/  FADD R4, R3, -R4 ;  /* 0x8000000403047221 */ /* 0x001fc60000000000 */
[----:B------:R-:W-:Y:S01]  /*05b0*/  FSEL R5, R18, R5, !P3 ;  /* 0x0000000512057208 */ /* 0x000fe20005800000 */
[----:B------:R-:W-:Y:S01]  /*05c0*/  FMUL R4, R4, R4 ;  /* 0x0000000404047220 */ /* 0x000fe20000400000 */
[----:B------:R-:W-:Y:S02]  /*05d0*/  @!P4 IADD3 R13, PT, PT, R15, 0x2, RZ ;  /* 0x000000020f0dc810 */ /* 0x000fe40007ffe0ff */
[C---:B------:R-:W-:Y:S01]  /*05e0*/  FSETP.GEU.AND P1, PT, R8.reuse, R5, PT ;  /* 0x000000050800720b */ /* 0x040fe20003f2e000 */
[----:B------:R-:W-:Y:S01]  /*05f0*/  FFMA R4, R9, R9, R4 ;  /* 0x0000000909047223 */ /* 0x000fe20000000004 */
[----:B-1----:R-:W-:Y:S02]  /*0600*/  FADD R22, R3, -R22 ;  /* 0x8000001603167221 */ /* 0x002fe40000000000 */
[----:B------:R-:W-:Y:S01]  /*0610*/  FSEL R5, R8, R5, !P1 ;  /* 0x0000000508057208 */ /* 0x000fe20004800000 */
[----:B------:R-:W-:Y:S02]  /*0620*/  @!P3 VIADD R13, R15, 0x3 ;  /* 0x000000030f0db836 */ /* 0x000fe40000000000 */
[----:B------:R-:W-:Y:S01]  /*0630*/  FMUL R7, R22, R22 ;  /* 0x0000001616077220 */ /* 0x000fe20000400000 */
[----:B------:R-:W-:Y:S01]  /*0640*/  FSETP.GEU.AND P2, PT, R4, R5, PT ;  /* 0x000000050400720b */ /* 0x000fe20003f4e000 */
[----:B--2---:R-:W-:-:S02]  /*0650*/  FADD R20, R3, -R20 ;  /* 0x8000001403147221 */ /* 0x004fc40000000000 */
[----:B------:R-:W-:Y:S01]  /*0660*/  FFMA R7, R10, R10, R7 ;  /* 0x0000000a0a077223 */ /* 0x000fe20000000007 */
[----:B------:R-:W-:Y:S01]  /*0670*/  FSEL R4, R4, R5, !P2 ;  /* 0x0000000504047208 */ /* 0x000fe20005000000 */
[----:B------:R-:W-:Y:S01]  /*0680*/  FMUL R20, R20, R20 ;  /* 0x0000001414147220 */ /* 0x000fe20000400000 */
[----:B------:R-:W-:Y:S02]  /*0690*/  @!P1 IADD3 R13, PT, PT, R15, 0x4, RZ ;  /* 0x000000040f0d9810 */ /* 0x000fe40007ffe0ff */
[----:B------:R-:W-:Y:S01]  /*06a0*/  FSETP.GEU.AND P5, PT, R7, R4, PT ;  /* 0x000000040700720b */ /* 0x000fe20003fae000 */
[----:B------:R-:W-:-:S03]  /*06b0*/  FFMA R11, R11, R11, R20 ;  /* 0x0000000b0b0b7223 */ /* 0x000fc60000000014 */
[----:B------:R-:W-:Y:S01]  /*06c0*/  FSEL R4, R7, R4, !P5 ;  /* 0x0000000407047208 */ /* 0x000fe20006800000 */
[----:B------:R-:W-:-:S03]  /*06d0*/  @!P2 VIADD R13, R15, 0x5 ;  /* 0x000000050f0da836 */ /* 0x000fc60000000000 */
[----:B------:R-:W-:-:S04]  /*06e0*/  FSETP.GEU.AND P3, PT, R11, R4, PT ;  /* 0x000000040b00720b */ /* 0x000fc80003f6e000 */
[----:B------:R-:W-:Y:S02]  /*06f0*/  FSEL R14, R11, R4, !P3 ;  /* 0x000000040b0e7208 */ /* 0x000fe40005800000 */
[----:B------:R-:W-:-:S07]  /*0700*/  @!P5 IADD3 R13, PT, PT, R15, 0x6, RZ ;  /* 0x000000060f0dd810 */ /* 0x000fce0007ffe0ff */
[C---:B------:R-:W-:Y:S01]  /*0710*/  @!P3 VIADD R13, R15.reuse, 0x7 ;  /* 0x000000070f0db836 */ /* 0x040fe20000000000 */
[----:B------:R-:W-:-:S04]  /*0720*/  IADD3 R15, PT, PT, R15, 0x8, RZ ;  /* 0x000000080f0f7810 */ /* 0x000fc80007ffe0ff */
[----:B------:R-:W-:-:S13]  /*0730*/  ISETP.NE.AND P1, PT, R15, R12, PT ;  /* 0x0000000c0f00720c */ /* 0x000fda0003f25270 */
[----:B------:R-:W-:Y:S05]  /*0740*/  @P1 BRA `(.L_x_18) ;  /* 0xfffffff800e41947 */ /* 0x000fea000383ffff */
.L_x_17:
[----:B------:R-:W-:Y:S05]  /*0750*/  @!P0 BRA `(.L_x_19) ;  /* 0x0000000400588947 */ /* 0x000fea0003800000 */
[----:B------:R-:W-:Y:S02]  /*0760*/  ISETP.GE.U32.AND P0, PT, R23, 0x4, PT ;  /* 0x000000041700780c */ /* 0x000fe40003f06070 */
[----:B------:R-:W-:-:S04]  /*0770*/  LOP3.LUT R15, R0, 0x3, RZ, 0xc0, !PT ;  /* 0x00000003000f7812 */ /* 0x000fc800078ec0ff */
[----:B------:R-:W-:-:S07]  /*0780*/  ISETP.NE.AND P4, PT, R15, RZ, PT ;  /* 0x000000ff0f00720c */ /* 0x000fce0003f85270 */
[----:B------:R-:W-:Y:S06]  /*0790*/  @!P0 BRA `(.L_x_20) ;  /* 0x0000000000a08947 */ /* 0x000fec0003800000 */
[----:B0-----:R-:W0:Y:S01]  /*07a0*/  S2R R5, SR_CgaCtaId ;  /* 0x0000000000057919 */ /* 0x001e220000008800 */
[----:B------:R-:W-:-:S04]  /*07b0*/  MOV R4, 0x400 ;  /* 0x0000040000047802 */ /* 0x000fc80000000f00 */
[----:B0-----:R-:W-:-:S04]  /*07c0*/  LEA R5, R5, R4, 0x18 ;  /* 0x0000000405057211 */ /* 0x001fc800078ec0ff */
[----:B------:R-:W-:-:S05]  /*07d0*/  LEA R9, R12, R5, 0x2 ;  /* 0x000000050c097211 */ /* 0x000fca00078e10ff */
[----:B------:R-:W-:Y:S01]  /*07e0*/  IMAD R8, R0, 0x4, R9 ;  /* 0x0000000400087824 */ /* 0x000fe200078e0209 */
[----:B------:R-:W0:Y:S04]  /*07f0*/  LDS.64 R4, [R9] ;  /* 0x0000000009047984 */ /* 0x000e280000000a00 */
[----:B------:R-:W1:Y:S04]  /*0800*/  LDS R10, [R8] ;  /* 0x00000000080a7984 */ /* 0x000e680000000800 */
[----:B------:R-:W2:Y:S04]  /*0810*/  LDS R16, [R8+0x4] ;  /* 0x0000040008107984 */ /* 0x000ea80000000800 */
[----:B------:R-:W3:Y:S04]  /*0820*/  LDS R18, [R8+0x8] ;  /* 0x0000080008127984 */ /* 0x000ee80000000800 */
[----:B------:R-:W4:Y:S04]  /*0830*/  LDS.64 R6, [R9+0x8] ;  /* 0x0000080009067984 */ /* 0x000f280000000a00 */
[----:B------:R-:W4:Y:S01]  /*0840*/  LDS R20, [R8+0xc] ;  /* 0x00000c0008147984 */ /* 0x000f220000000800 */
[C---:B0----5:R-:W-:Y:S01]  /*0850*/  FADD R4, R2.reuse, -R4 ;  /* 0x8000000402047221 */ /* 0x061fe20000000000 */
[----:B------:R-:W-:Y:S01]  /*0860*/  FADD R5, R2, -R5 ;  /* 0x8000000502057221 */ /* 0x000fe20000000000 */
[----:B-1----:R-:W-:-:S04]  /*0870*/  FADD R10, R3, -R10 ;  /* 0x8000000a030a7221 */ /* 0x002fc80000000000 */
[----:B------:R-:W-:Y:S01]  /*0880*/  FMUL R11, R10, R10 ;  /* 0x0000000a0a0b7220 */ /* 0x000fe20000400000 */
[----:B--2---:R-:W-:-:S03]  /*0890*/  FADD R16, R3, -R16 ;  /* 0x8000001003107221 */ /* 0x004fc60000000000 */
[----:B------:R-:W-:Y:S01]  /*08a0*/  FFMA R11, R4, R4, R11 ;  /* 0x00000004040b7223 */ /* 0x000fe2000000000b */
[----:B------:R-:W-:Y:S01]  /*08b0*/  FMUL R16, R16, R16 ;  /* 0x0000001010107220 */ /* 0x000fe20000400000 */
[----:B---3--:R-:W-:Y:S01]  /*08c0*/  FADD R18, R3, -R18 ;  /* 0x8000001203127221 */ /* 0x008fe20000000000 */
[----:B----4-:R-:W-:Y:S02]  /*08d0*/  FADD R6, R2, -R6 ;  /* 0x8000000602067221 */ /* 0x010fe40000000000 */
[----:B------:R-:W-:Y:S01]  /*08e0*/  FSETP.GEU.AND P0, PT, R11, R14, PT ;  /* 0x0000000e0b00720b */ /* 0x000fe20003f0e000 */
[----:B------:R-:W-:Y:S01]  /*08f0*/  FFMA R16, R5, R5, R16 ;  /* 0x0000000505107223 */ /* 0x000fe20000000010 */
[----:B------:R-:W-:Y:S01]  /*0900*/  FMUL R5, R18, R18 ;  /* 0x0000001212057220 */ /* 0x000fe20000400000 */
[----:B------:R-:W-:Y:S01]  /*0910*/  FADD R20, R3, -R20 ;  /* 0x8000001403147221 */ /* 0x000fe20000000000 */
[----:B------:R-:W-:Y:S01]  /*0920*/  FSEL R11, R11, R14, !P0 ;  /* 0x0000000e0b0b7208 */ /* 0x000fe20004000000 */
[----:B------:R-:W-:Y:S01]  /*0930*/  FADD R7, R2, -R7 ;  /* 0x8000000702077221 */ /* 0x000fe20000000000 */
[----:B------:R-:W-:Y:S01]  /*0940*/  FFMA R6, R6, R6, R5 ;  /* 0x0000000606067223 */ /* 0x000fe20000000005 */
[----:B------:R-:W-:Y:S01]  /*0950*/  FMUL R20, R20, R20 ;  /* 0x0000001414147220 */ /* 0x000fe20000400000 */
[----:B------:R-:W-:-:S02]  /*0960*/  FSETP.GEU.AND P1, PT, R16, R11, PT ;  /* 0x0000000b1000720b */ /* 0x000fc40003f2e000 */
[----:B------:R-:W-:Y:S01]  /*0970*/  SEL R13, R12, R13, !P0 ;  /* 0x0000000d0c0d7207 */ /* 0x000fe20004000000 */
[----:B------:R-:W-:Y:S01]  /*0980*/  FFMA R7, R7, R7, R20 ;  /* 0x0000000707077223 */ /* 0x000fe20000000014 */
[----:B------:R-:W-:-:S04]  /*0990*/  FSEL R11, R16, R11, !P1 ;  /* 0x0000000b100b7208 */ /* 0x000fc80004800000 */
[----:B------:R-:W-:-:S04]  /*09a0*/  FSETP.GEU.AND P2, PT, R6, R11, PT ;  /* 0x0000000b0600720b */ /* 0x000fc80003f4e000 */
[----:B------:R-:W-:Y:S02]  /*09b0*/  FSEL R6, R6, R11, !P2 ;  /* 0x0000000b06067208 */ /* 0x000fe40005000000 */
[----:B------:R-:W-:Y:S02]  /*09c0*/  @!P1 IADD3 R13, PT, PT, R12, 0x1, RZ ;  /* 0x000000010c0d9810 */ /* 0x000fe40007ffe0ff */
[----:B------:R-:W-:-:S04]  /*09d0*/  FSETP.GEU.AND P3, PT, R7, R6, PT ;  /* 0x000000060700720b */ /* 0x000fc80003f6e000 */
[----:B------:R-:W-:Y:S01]  /*09e0*/  FSEL R14, R7, R6, !P3 ;  /* 0x00000006070e7208 */ /* 0x000fe20005800000 */
[----:B------:R-:W-:-:S08]  /*09f0*/  @!P2 VIADD R13, R12, 0x2 ;  /* 0x000000020c0da836 */ /* 0x000fd00000000000 */
[C---:B------:R-:W-:Y:S01]  /*0a00*/  @!P3 IADD3 R13, PT, PT, R12.reuse, 0x3, RZ ;  /* 0x000000030c0db810 */ /* 0x040fe20007ffe0ff */
[----:B------:R-:W-:-:S07]  /*0a10*/  VIADD R12, R12, 0x4 ;  /* 0x000000040c0c7836 */ /* 0x000fce0000000000 */
.L_x_20:
[----:B------:R-:W-:Y:S05]  /*0a20*/  @!P4 BRA `(.L_x_19) ;  /* 0x0000000000a4c947 */ /* 0x000fea0003800000 */
[----:B------:R-:W-:Y:S02]  /*0a30*/  ISETP.NE.AND P0, PT, R15, 0x1, PT ;  /* 0x000000010f00780c */ /* 0x000fe40003f05270 */
[----:B0-----:R-:W-:-:S04]  /*0a40*/  LOP3.LUT R4, R0, 0x1, RZ, 0xc0, !PT ;  /* 0x0000000100047812 */ /* 0x001fc800078ec0ff */
[----:B------:R-:W-:-:S07]  /*0a50*/  ISETP.NE.U32.AND P1, PT, R4, 0x1, PT ;  /* 0x000000010400780c */ /* 0x000fce0003f25070 */
[----:B------:R-:W-:Y:S06]  /*0a60*/  @!P0 BRA `(.L_x_21) ;  /* 0x00000000005c8947 */ /* 0x000fec0003800000 */
[----:B------:R-:W0:Y:S01]  /*0a70*/  S2R R5, SR_CgaCtaId ;  /* 0x0000000000057919 */ /* 0x000e220000008800 */
[----:B------:R-:W-:-:S04]  /*0a80*/  MOV R4, 0x400 ;  /* 0x0000040000047802 */ /* 0x000fc80000000f00 */
[----:B0-----:R-:W-:-:S04]  /*0a90*/  LEA R5, R5, R4, 0x18 ;  /* 0x0000000405057211 */ /* 0x001fc800078ec0ff */
[----:B------:R-:W-:-:S05]  /*0aa0*/  LEA R5, R12, R5, 0x2 ;  /* 0x000000050c057211 */ /* 0x000fca00078e10ff */
[----:B------:R-:W-:Y:S02]  /*0ab0*/  IMAD R6, R0, 0x4, R5 ;  /* 0x0000000400067824 */ /* 0x000fe400078e0205 */
[----:B------:R-:W0:Y:S04]  /*0ac0*/  LDS.64 R4, [R5] ;  /* 0x0000000005047984 */ /* 0x000e280000000a00 */
[----:B------:R-:W1:Y:S04]  /*0ad0*/  LDS R8, [R6] ;  /* 0x0000000006087984 */ /* 0x000e680000000800 */
[----:B------:R-:W2:Y:S01]  /*0ae0*/  LDS R10, [R6+0x4] ;  /* 0x00000400060a7984 */ /* 0x000ea20000000800 */
[----:B0----5:R-:W-:Y:S01]  /*0af0*/  FADD R4, R2, -R4 ;  /* 0x8000000402047221 */ /* 0x021fe20000000000 */
[----:B-1----:R-:W-:-:S04]  /*0b00*/  FADD R8, R3, -R8 ;  /* 0x8000000803087221 */ /* 0x002fc80000000000 */
[----:B------:R-:W-:Y:S01]  /*0b10*/  FMUL R7, R8, R8 ;  /* 0x0000000808077220 */ /* 0x000fe20000400000 */
[----:B--2---:R-:W-:-:S03]  /*0b20*/  FADD R10, R3, -R10 ;  /* 0x8000000a030a7221 */ /* 0x004fc60000000000 */
[----:B------:R-:W-:Y:S01]  /*0b30*/  FFMA R7, R4, R4, R7 ;  /* 0x0000000404077223 */ /* 0x000fe20000000007 */
[----:B------:R-:W-:Y:S01]  /*0b40*/  FADD R4, R2, -R5 ;  /* 0x8000000502047221 */ /* 0x000fe20000000000 */
[----:B------:R-:W-:-:S03]  /*0b50*/  FMUL R9, R10, R10 ;  /* 0x0000000a0a097220 */ /* 0x000fc60000400000 */
[----:B------:R-:W-:Y:S01]  /*0b60*/  FSETP.GEU.AND P0, PT, R7, R14, PT ;  /* 0x0000000e0700720b */ /* 0x000fe20003f0e000 */
[----:B------:R-:W-:-:S03]  /*0b70*/  FFMA R9, R4, R4, R9 ;  /* 0x0000000404097223 */ /* 0x000fc60000000009 */
[----:B------:R-:W-:Y:S02]  /*0b80*/  FSEL R14, R7, R14, !P0 ;  /* 0x0000000e070e7208 */ /* 0x000fe40004000000 */
[----:B------:R-:W-:Y:S02]  /*0b90*/  SEL R13, R12, R13, !P0 ;  /* 0x0000000d0c0d7207 */ /* 0x000fe40004000000 */
[----:B------:R-:W-:-:S04]  /*0ba0*/  FSETP.GEU.AND P2, PT, R9, R14, PT ;  /* 0x0000000e0900720b */ /* 0x000fc80003f4e000 */
[----:B------:R-:W-:-:S09]  /*0bb0*/  FSEL R14, R9, R14, !P2 ;  /* 0x0000000e090e7208 */ /* 0x000fd20005000000 */
[C---:B------:R-:W-:Y:S01]  /*0bc0*/  @!P2 IADD3 R13, PT, PT, R12.reuse, 0x1, RZ ;  /* 0x000000010c0da810 */ /* 0x040fe20007ffe0ff */
[----:B------:R-:W-:-:S07]  /*0bd0*/  VIADD R12, R12, 0x2 ;  /* 0x000000020c0c7836 */ /* 0x000fce0000000000 */
.L_x_21:
[----:B------:R-:W-:Y:S05]  /*0be0*/  @P1 BRA `(.L_x_19) ;  /* 0x0000000000341947 */ /* 0x000fea0003800000 */
[----:B------:R-:W0:Y:S01]  /*0bf0*/  S2R R5, SR_CgaCtaId ;  /* 0x0000000000057919 */ /* 0x000e220000008800 */
[----:B------:R-:W-:-:S04]  /*0c00*/  MOV R4, 0x400 ;  /* 0x0000040000047802 */ /* 0x000fc80000000f00 */
[----:B0-----:R-:W-:-:S04]  /*0c10*/  LEA R5, R5, R4, 0x18 ;  /* 0x0000000405057211 */ /* 0x001fc800078ec0ff */
[----:B------:R-:W-:-:S05]  /*0c20*/  LEA R5, R12, R5, 0x2 ;  /* 0x000000050c057211 */ /* 0x000fca00078e10ff */
[----:B------:R-:W-:Y:S02]  /*0c30*/  IMAD R0, R0, 0x4, R5 ;  /* 0x0000000400007824 */ /* 0x000fe400078e0205 */
[----:B------:R-:W0:Y:S04]  /*0c40*/  LDS R5, [R5] ;  /* 0x0000000005057984 */ /* 0x000e280000000800 */
[----:B------:R-:W1:Y:S01]  /*0c50*/  LDS R0, [R0] ;  /* 0x0000000000007984 */ /* 0x000e620000000800 */
[----:B0----5:R-:W-:Y:S01]  /*0c60*/  FADD R4, R2, -R5 ;  /* 0x8000000502047221 */ /* 0x021fe20000000000 */
[----:B-1----:R-:W-:-:S04]  /*0c70*/  FADD R6, R3, -R0 ;  /* 0x8000000003067221 */ /* 0x002fc80000000000 */
[----:B------:R-:W-:-:S04]  /*0c80*/  FMUL R7, R6, R6 ;  /* 0x0000000606077220 */ /* 0x000fc80000400000 */
[----:B------:R-:W-:-:S05]  /*0c90*/  FFMA R7, R4, R4, R7 ;  /* 0x0000000404077223 */ /* 0x000fca0000000007 */
[----:B------:R-:W-:-:S04]  /*0ca0*/  FSETP.GEU.AND P0, PT, R7, R14, PT ;  /* 0x0000000e0700720b */ /* 0x000fc80003f0e000 */
[----:B------:R-:W-:-:S09]  /*0cb0*/  SEL R13, R12, R13, !P0 ;  /* 0x0000000d0c0d7207 */ /* 0x000fd20004000000 */
.L_x_19:
[----:B------:R-:W-:Y:S02]  /*0cc0*/  SHF.R.S32.HI R7, RZ, 0x1f, R13 ;  /* 0x0000001fff077819 */ /* 0x000fe4000001140d */
[----:B------:R-:W-:-:S07]  /*0cd0*/  MOV R6, R13 ;  /* 0x0000000d00067202 */ /* 0x000fce0000000f00 */
.L_x_16:
[----:B------:R-:W0:Y:S01]  /*0ce0*/  LDCU.64 UR6, c[0x0][0x398] ;  /* 0x00007300ff0677ac */ /* 0x000e220008000a00 */
[----:B------:R-:W1:Y:S01]  /*0cf0*/  LDCU.64 UR8, c[0x0][0x3a8] ;  /* 0x00007500ff0877ac */ /* 0x000e620008000a00 */
[----:B------:R-:W-:Y:S01]  /*0d00*/  BAR.SYNC.DEFER_BLOCKING 0x0 ;  /* 0x0000000000007b1d */ /* 0x000fe20000010000 */
[C---:B0-----:R-:W-:Y:S02]  /*0d10*/  LEA R4, P0, R6.reuse, UR6, 0x3 ;  /* 0x0000000606047c11 */ /* 0x041fe4000f8018ff */
[C---:B-1----:R-:W-:Y:S02]  /*0d20*/  LEA R8, P1, R6.reuse, UR8, 0x2 ;  /* 0x0000000806087c11 */ /* 0x042fe4000f8210ff */
[C-C-:B------:R-:W-:Y:S02]  /*0d30*/  LEA.HI.X R5, R6.reuse, UR7, R7.reuse, 0x3, P0 ;  /* 0x0000000706057c11 */ /* 0x140fe400080f1c07 */
[----:B------:R-:W-:Y:S01]  /*0d40*/  LEA.HI.X R9, R6, UR9, R7, 0x2, P1 ;  /* 0x0000000906097c11 */ /* 0x000fe200088f1407 */
[----:B------:R-:W-:-:S02]  /*0d50*/  IMAD.MOV.U32 R7, RZ, RZ, 0x1 ;  /* 0x00000001ff077424 */ /* 0x000fc400078e00ff */
[----:B-----5:R-:W-:Y:S04]  /*0d60*/  REDG.E.ADD.F32.FTZ.RN.STRONG.GPU desc[UR4][R4.64], R2 ;  /* 0x00000002040079a6 */ /* 0x020fe8000c12f304 */
[----:B------:R-:W-:Y:S04]  /*0d70*/  REDG.E.ADD.F32.FTZ.RN.STRONG.GPU desc[UR4][R4.64+0x4], R3 ;  /* 0x00000403040079a6 */ /* 0x000fe8000c12f304 */
[----:B------:R-:W-:Y:S01]  /*0d80*/  REDG.E.ADD.STRONG.GPU desc[UR4][R8.64], R7 ;  /* 0x000000070800798e */ /* 0x000fe2000c12e104 */
[----:B------:R-:W-:Y:S05]  /*0d90*/  EXIT ;  /* 0x000000000000794d */ /* 0x000fea0003800000 */
.L_x_22:
        /* <DEDUP_REMOVED lines=14> */
.L_x_26:


//--------------------- .text._Z9cudaClearP5Pointi --------------------------
	.section	.text._Z9cudaClearP5Pointi,"ax",@progbits
	.align	128
        .global         _Z9cudaClearP5Pointi
        .type           _Z9cudaClearP5Pointi,@function
        .size           _Z9cudaClearP5Pointi,(.L_x_27 - _Z9cudaClearP5Pointi)
        .other          _Z9cudaClearP5Pointi,@"STO_CUDA_ENTRY STV_DEFAULT"
_Z9cudaClearP5Pointi:
.text._Z9cudaClearP5Pointi:
[----:B------:R-:W-:Y:S01]  /*0000*/  LDC R1, c[0x0][0x37c] ;  /* 0x0000df00ff017b82 */ /* 0x000fe20000000800 */
[----:B------:R-:W0:Y:S01]  /*0010*/  S2R R5, SR_TID.X ;  /* 0x0000000000057919 */ /* 0x000e220000002100 */
[----:B------:R-:W0:Y:S02]  /*0020*/  LDCU UR4, c[0x0][0x388] ;  /* 0x00007100ff0477ac */ /* 0x000e240008000800 */
[----:B0-----:R-:W-:Y:S01]  /*0030*/  ISETP.GE.AND P0, PT, R5, UR4, PT ;  /* 0x0000000405007c0c */ /* 0x001fe2000bf06270 */
[----:B------:R-:W0:-:S12]  /*0040*/  LDCU.64 UR4, c[0x0][0x358] ;  /* 0x00006b00ff0477ac */ /* 0x000e180008000a00 */
[----:B------:R-:W1:Y:S02]  /*0050*/  @!P0 LDC.64 R2, c[0x0][0x380] ;  /* 0x0000e000ff028b82 */ /* 0x000e640000000a00 */
[----:B-1----:R-:W-:-:S05]  /*0060*/  @!P0 IMAD.WIDE.U32 R2, R5, 0x8, R2 ;  /* 0x0000000805028825 */ /* 0x002fca00078e0002 */
[----:B0-----:R-:W-:Y:S04]  /*0070*/  @!P0 STG.E desc[UR4][R2.64], RZ ;  /* 0x000000ff02008986 */ /* 0x001fe8000c101904 */
[----:B------:R-:W-:Y:S01]  /*0080*/  @!P0 STG.E desc[UR4][R2.64+0x4], RZ ;  /* 0x000004ff02008986 */ /* 0x000fe2000c101904 */
[----:B------:R-:W-:Y:S06]  /*0090*/  BAR.SYNC.DEFER_BLOCKING 0x0 ;  /* 0x0000000000007b1d */ /* 0x000fec0000010000 */
[----:B------:R-:W-:Y:S05]  /*00a0*/  EXIT ;  /* 0x000000000000794d */ /* 0x000fea0003800000 */
.L_x_23:
        /* <DEDUP_REMOVED lines=13> */
.L_x_27:


//--------------------- .nv.shared._Z17compute_new_meansP5PointS0_Pi --------------------------
	.section	.nv.shared._Z17compute_new_meansP5PointS0_Pi,"aw",@nobits
	.sectionflags	@""
	.align	16
	.zero		1024


//--------------------- .nv.shared.reserved.0     --------------------------
	.section	.nv.shared.reserved.0,"aw",@nobits
	.weak		__nv_reservedSMEM_offset_0_alias
	.size		__nv_reservedSMEM_offset_0_alias, 0, 64
	.other		__nv_reservedSMEM_offset_0_alias,@"STO_CUDA_RESERVED_SHARED STV_DEFAULT"
__nv_reservedSMEM_offset_0_alias:
	.zero		0
	.zero		64


//--------------------- .nv.shared._Z15assign_clustersPK5PointiS1_PS_iPi --------------------------
	.section	.nv.shared._Z15assign_clustersPK5PointiS1_PS_iPi,"aw",@nobits
	.sectionflags	@""
	.align	16
	.zero		1024


//--------------------- .nv.shared._Z9cudaClearP5Pointi --------------------------
	.section	.nv.shared._Z9cudaClearP5Pointi,"aw",@nobits
	.sectionflags	@""
	.align	16
	.zero		1024


//--------------------- .nv.constant0._Z17compute_new_meansP5PointS0_Pi --------------------------
	.section	.nv.constant0._Z17compute_new_meansP5PointS0_Pi,"a",@progbits
	.sectionflags	@""
	.align	4
.nv.constant0._Z17compute_new_meansP5PointS0_Pi:
	.zero		920


//--------------------- .nv.constant0._Z15assign_clustersPK5PointiS1_PS_iPi --------------------------
	.section	.nv.constant0._Z15assign_clustersPK5PointiS1_PS_iPi,"a",@progbits
	.sectionflags	@""
	.align	4
.nv.constant0._Z15assign_clustersPK5PointiS1_PS_iPi:
	.zero		944


//--------------------- .nv.constant0._Z9cudaClearP5Pointi --------------------------
	.section	.nv.constant0._Z9cudaClearP5Pointi,"a",@progbits
	.sectionflags	@""
	.align	4
.nv.constant0._Z9cudaClearP5Pointi:
	.zero		908


//--------------------- SYMBOLS --------------------------

	.type		.nv.reservedSmem.offset0,@object
	.size		.nv.reservedSmem.offset0,0x4
	.type		.nv.reservedSmem.cap,@object
	.size		.nv.reservedSmem.cap,0x4
